//
// Generated by NVIDIA NVVM Compiler
//
// Compiler Build ID: CL-36424714
// Cuda compilation tools, release 13.0, V13.0.88
// Based on NVVM 20.0.0
//

.version 9.0
.target sm_100
.address_size 64

	// .globl	wigner_d_ms_sum
.func  (.param .align 16 .b8 func_retval0[16]) __internal_trig_reduction_slowpathd
(
	.param .b64 __internal_trig_reduction_slowpathd_param_0
)
;
.func  (.param .b64 func_retval0) __internal_accurate_pow
(
	.param .b64 __internal_accurate_pow_param_0,
	.param .b64 __internal_accurate_pow_param_1
)
;
.func  (.param .b64 func_retval0) __internal_lgamma_pos
(
	.param .b64 __internal_lgamma_pos_param_0
)
;
.global .align 8 .b8 __cudart_i2opi_d[144] = {8, 93, 141, 31, 177, 95, 251, 107, 234, 146, 82, 138, 247, 57, 7, 61, 123, 241, 229, 235, 199, 186, 39, 117, 45, 234, 95, 158, 102, 63, 70, 79, 183, 9, 203, 39, 207, 126, 54, 109, 31, 109, 10, 90, 139, 17, 47, 239, 15, 152, 5, 222, 255, 151, 248, 31, 59, 40, 249, 189, 139, 95, 132, 156, 244, 57, 83, 131, 57, 214, 145, 57, 65, 126, 95, 180, 38, 112, 156, 233, 132, 68, 187, 46, 245, 53, 130, 232, 62, 167, 41, 177, 28, 235, 29, 254, 28, 146, 209, 9, 234, 46, 73, 6, 224, 210, 77, 66, 58, 110, 36, 183, 97, 197, 187, 222, 171, 99, 81, 254, 65, 144, 67, 60, 153, 149, 98, 219, 192, 221, 52, 245, 209, 87, 39, 252, 41, 21, 68, 78, 110, 131, 249, 162};
.global .align 16 .b8 __cudart_sin_cos_coeffs[128] = {70, 210, 176, 44, 241, 229, 90, 190, 146, 227, 172, 105, 227, 29, 199, 62, 161, 98, 219, 25, 160, 1, 42, 191, 24, 8, 17, 17, 17, 17, 129, 63, 84, 85, 85, 85, 85, 85, 197, 191, 0, 0, 0, 0, 0, 0, 0, 0, 0, 0, 0, 0, 0, 0, 0, 0, 100, 129, 253, 32, 131, 255, 168, 189, 40, 133, 239, 193, 167, 238, 33, 62, 217, 230, 6, 142, 79, 126, 146, 190, 233, 188, 221, 25, 160, 1, 250, 62, 71, 93, 193, 22, 108, 193, 86, 191, 81, 85, 85, 85, 85, 85, 165, 63, 0, 0, 0, 0, 0, 0, 224, 191, 0, 0, 0, 0, 0, 0, 240, 63};

.visible .entry wigner_d_ms_sum(
	.param .u64 .ptr .align 1 wigner_d_ms_sum_param_0,
	.param .u32 wigner_d_ms_sum_param_1,
	.param .u32 wigner_d_ms_sum_param_2,
	.param .u32 wigner_d_ms_sum_param_3,
	.param .u32 wigner_d_ms_sum_param_4,
	.param .u64 .ptr .align 1 wigner_d_ms_sum_param_5
)
{
	.reg .pred 	%p<126>;
	.reg .b32 	%r<414>;
	.reg .b32 	%f<3>;
	.reg .b64 	%rd<63>;
	.reg .b64 	%fd<775>;

	ld.param.u64 	%rd5, [wigner_d_ms_sum_param_0];
	ld.param.u32 	%r143, [wigner_d_ms_sum_param_1];
	mov.u32 	%r144, %ctaid.x;
	mov.u32 	%r145, %ntid.x;
	mov.u32 	%r146, %tid.x;
	mad.lo.s32 	%r1, %r144, %r145, %r146;
	setp.ge.s32 	%p7, %r1, %r143;
	@%p7 bra 	$L__BB0_119;
	cvta.to.global.u64 	%rd7, %rd5;
	mul.wide.s32 	%rd8, %r1, 8;
	add.s64 	%rd9, %rd7, %rd8;
	ld.global.nc.f64 	%fd157, [%rd9];
	mul.f64 	%fd1, %fd157, 0d3FE0000000000000;
	abs.f64 	%fd2, %fd1;
	setp.neu.f64 	%p8, %fd2, 0d7FF0000000000000;
	@%p8 bra 	$L__BB0_3;
	mov.f64 	%fd163, 0d0000000000000000;
	mul.rn.f64 	%fd728, %fd1, %fd163;
	mov.b32 	%r373, 1;
	bra.uni 	$L__BB0_6;
$L__BB0_3:
	mul.f64 	%fd158, %fd1, 0d3FE45F306DC9C883;
	cvt.rni.s32.f64 	%r372, %fd158;
	cvt.rn.f64.s32 	%fd159, %r372;
	fma.rn.f64 	%fd160, %fd159, 0dBFF921FB54442D18, %fd1;
	fma.rn.f64 	%fd161, %fd159, 0dBC91A62633145C00, %fd160;
	fma.rn.f64 	%fd728, %fd159, 0dB97B839A252049C0, %fd161;
	setp.ltu.f64 	%p9, %fd2, 0d41E0000000000000;
	@%p9 bra 	$L__BB0_5;
	{ // callseq 0, 0
	.param .b64 param0;
	st.param.f64 	[param0], %fd1;
	.param .align 16 .b8 retval0[16];
	call.uni (retval0), 
	__internal_trig_reduction_slowpathd, 
	(
	param0
	);
	ld.param.f64 	%fd728, [retval0];
	ld.param.b32 	%r372, [retval0+8];
	} // callseq 0
$L__BB0_5:
	add.s32 	%r373, %r372, 1;
$L__BB0_6:
	setp.neu.f64 	%p10, %fd2, 0d7FF0000000000000;
	shl.b32 	%r149, %r373, 6;
	cvt.u64.u32 	%rd10, %r149;
	and.b64  	%rd11, %rd10, 64;
	mov.u64 	%rd12, __cudart_sin_cos_coeffs;
	add.s64 	%rd13, %rd12, %rd11;
	mul.rn.f64 	%fd164, %fd728, %fd728;
	and.b32  	%r150, %r373, 1;
	setp.eq.b32 	%p11, %r150, 1;
	selp.f64 	%fd165, 0dBDA8FF8320FD8164, 0d3DE5DB65F9785EBA, %p11;
	ld.global.nc.v2.f64 	{%fd166, %fd167}, [%rd13];
	fma.rn.f64 	%fd168, %fd165, %fd164, %fd166;
	fma.rn.f64 	%fd169, %fd168, %fd164, %fd167;
	ld.global.nc.v2.f64 	{%fd170, %fd171}, [%rd13+16];
	fma.rn.f64 	%fd172, %fd169, %fd164, %fd170;
	fma.rn.f64 	%fd173, %fd172, %fd164, %fd171;
	ld.global.nc.v2.f64 	{%fd174, %fd175}, [%rd13+32];
	fma.rn.f64 	%fd176, %fd173, %fd164, %fd174;
	fma.rn.f64 	%fd177, %fd176, %fd164, %fd175;
	fma.rn.f64 	%fd178, %fd177, %fd728, %fd728;
	fma.rn.f64 	%fd179, %fd177, %fd164, 0d3FF0000000000000;
	selp.f64 	%fd180, %fd179, %fd178, %p11;
	and.b32  	%r151, %r373, 2;
	setp.eq.s32 	%p12, %r151, 0;
	mov.f64 	%fd181, 0d0000000000000000;
	sub.f64 	%fd182, %fd181, %fd180;
	selp.f64 	%fd8, %fd180, %fd182, %p12;
	@%p10 bra 	$L__BB0_8;
	mov.f64 	%fd188, 0d0000000000000000;
	mul.rn.f64 	%fd729, %fd1, %fd188;
	mov.b32 	%r374, 0;
	bra.uni 	$L__BB0_10;
$L__BB0_8:
	mul.f64 	%fd183, %fd1, 0d3FE45F306DC9C883;
	cvt.rni.s32.f64 	%r374, %fd183;
	cvt.rn.f64.s32 	%fd184, %r374;
	fma.rn.f64 	%fd185, %fd184, 0dBFF921FB54442D18, %fd1;
	fma.rn.f64 	%fd186, %fd184, 0dBC91A62633145C00, %fd185;
	fma.rn.f64 	%fd729, %fd184, 0dB97B839A252049C0, %fd186;
	setp.ltu.f64 	%p13, %fd2, 0d41E0000000000000;
	@%p13 bra 	$L__BB0_10;
	{ // callseq 1, 0
	.param .b64 param0;
	st.param.f64 	[param0], %fd1;
	.param .align 16 .b8 retval0[16];
	call.uni (retval0), 
	__internal_trig_reduction_slowpathd, 
	(
	param0
	);
	ld.param.f64 	%fd729, [retval0];
	ld.param.b32 	%r374, [retval0+8];
	} // callseq 1
$L__BB0_10:
	ld.param.u32 	%r366, [wigner_d_ms_sum_param_4];
	ld.param.u32 	%r359, [wigner_d_ms_sum_param_3];
	ld.param.u32 	%r357, [wigner_d_ms_sum_param_2];
	shl.b32 	%r154, %r374, 6;
	cvt.u64.u32 	%rd14, %r154;
	and.b64  	%rd15, %rd14, 64;
	add.s64 	%rd17, %rd12, %rd15;
	mul.rn.f64 	%fd189, %fd729, %fd729;
	and.b32  	%r155, %r374, 1;
	setp.eq.b32 	%p14, %r155, 1;
	selp.f64 	%fd190, 0dBDA8FF8320FD8164, 0d3DE5DB65F9785EBA, %p14;
	ld.global.nc.v2.f64 	{%fd191, %fd192}, [%rd17];
	fma.rn.f64 	%fd193, %fd190, %fd189, %fd191;
	fma.rn.f64 	%fd194, %fd193, %fd189, %fd192;
	ld.global.nc.v2.f64 	{%fd195, %fd196}, [%rd17+16];
	fma.rn.f64 	%fd197, %fd194, %fd189, %fd195;
	fma.rn.f64 	%fd198, %fd197, %fd189, %fd196;
	ld.global.nc.v2.f64 	{%fd199, %fd200}, [%rd17+32];
	fma.rn.f64 	%fd201, %fd198, %fd189, %fd199;
	fma.rn.f64 	%fd202, %fd201, %fd189, %fd200;
	fma.rn.f64 	%fd203, %fd202, %fd729, %fd729;
	fma.rn.f64 	%fd204, %fd202, %fd189, 0d3FF0000000000000;
	selp.f64 	%fd205, %fd204, %fd203, %p14;
	and.b32  	%r156, %r374, 2;
	setp.eq.s32 	%p15, %r156, 0;
	mov.f64 	%fd206, 0d0000000000000000;
	sub.f64 	%fd207, %fd206, %fd205;
	selp.f64 	%fd13, %fd205, %fd207, %p15;
	abs.s32 	%r157, %r359;
	abs.s32 	%r158, %r366;
	max.s32 	%r377, %r157, %r158;
	setp.gt.s32 	%p16, %r377, %r357;
	@%p16 bra 	$L__BB0_119;
	ld.param.u32 	%r367, [wigner_d_ms_sum_param_4];
	ld.param.u32 	%r360, [wigner_d_ms_sum_param_3];
	sub.s32 	%r159, %r360, %r367;
	max.s32 	%r11, %r159, 0;
	mov.b32 	%r160, 1127219200;
	mov.b32 	%r161, -2147483648;
	mov.b64 	%fd14, {%r161, %r160};
	{
	.reg .b32 %temp; 
	mov.b64 	{%temp, %r12}, %fd8;
	}
	abs.f64 	%fd15, %fd8;
	{
	.reg .b32 %temp; 
	mov.b64 	{%temp, %r13}, %fd13;
	}
	abs.f64 	%fd16, %fd13;
	add.s32 	%r376, %r360, %r377;
	sub.s32 	%r375, %r377, %r367;
$L__BB0_12:
	ld.param.u32 	%r368, [wigner_d_ms_sum_param_4];
	ld.param.u32 	%r361, [wigner_d_ms_sum_param_3];
	add.s32 	%r162, %r377, %r361;
	sub.s32 	%r163, %r377, %r368;
	min.s32 	%r164, %r162, %r163;
	setp.gt.s32 	%p17, %r11, %r164;
	mov.f64 	%fd773, 0d0000000000000000;
	@%p17 bra 	$L__BB0_118;
	ld.param.u32 	%r369, [wigner_d_ms_sum_param_4];
	ld.param.u32 	%r362, [wigner_d_ms_sum_param_3];
	shl.b32 	%r165, %r11, 1;
	add.s32 	%r166, %r362, %r165;
	sub.s32 	%r380, %r166, %r369;
	add.s32 	%r167, %r369, %r11;
	sub.s32 	%r378, %r167, %r362;
	add.s32 	%r381, %r11, 1;
	add.s32 	%r168, %r377, %r369;
	add.s32 	%r169, %r377, %r362;
	cvt.rn.f64.s32 	%fd210, %r169;
	add.f64 	%fd211, %fd210, 0d3FF0000000000000;
	abs.f64 	%fd17, %fd211;
	{
	.reg .b32 %temp; 
	mov.b64 	{%temp, %r22}, %fd211;
	}
	setp.gt.s32 	%p18, %r22, -1;
	cvt.rzi.f64.f64 	%fd212, %fd17;
	setp.eq.f64 	%p19, %fd17, %fd212;
	{
	.reg .b32 %temp; 
	mov.b64 	{%temp, %r23}, %fd17;
	}
	{
	.reg .b32 %temp; 
	mov.b64 	{%r170, %temp}, %fd17;
	}
	add.s32 	%r171, %r23, 1048576;
	mov.b64 	%fd213, {%r170, %r171};
	cvt.rni.f64.f64 	%fd214, %fd213;
	cvt.rzi.s64.f64 	%rd18, %fd214;
	cvt.u32.u64 	%r172, %rd18;
	fma.rn.f64 	%fd215, %fd214, 0dBFE0000000000000, %fd17;
	mul.f64 	%fd216, %fd215, 0d3CA1A62633145C07;
	fma.rn.f64 	%fd18, %fd215, 0d400921FB54442D18, %fd216;
	shl.b64 	%rd19, %rd18, 6;
	and.b64  	%rd20, %rd19, 64;
	add.s64 	%rd1, %rd12, %rd20;
	and.b32  	%r24, %r172, 1;
	and.b32  	%r25, %r172, 2;
	sub.s32 	%r173, %r377, %r362;
	cvt.rn.f64.s32 	%fd217, %r173;
	add.f64 	%fd218, %fd217, 0d3FF0000000000000;
	abs.f64 	%fd219, %fd218;
	{
	.reg .b32 %temp; 
	mov.b64 	{%temp, %r26}, %fd218;
	}
	setp.gt.s32 	%p20, %r26, -1;
	cvt.rzi.f64.f64 	%fd220, %fd219;
	setp.eq.f64 	%p21, %fd219, %fd220;
	{
	.reg .b32 %temp; 
	mov.b64 	{%temp, %r27}, %fd219;
	}
	{
	.reg .b32 %temp; 
	mov.b64 	{%r174, %temp}, %fd219;
	}
	add.s32 	%r175, %r27, 1048576;
	mov.b64 	%fd222, {%r174, %r175};
	cvt.rni.f64.f64 	%fd223, %fd222;
	cvt.rzi.s64.f64 	%rd22, %fd223;
	cvt.u32.u64 	%r176, %rd22;
	fma.rn.f64 	%fd224, %fd223, 0dBFE0000000000000, %fd219;
	mul.f64 	%fd225, %fd224, 0d3CA1A62633145C07;
	fma.rn.f64 	%fd20, %fd224, 0d400921FB54442D18, %fd225;
	shl.b64 	%rd23, %rd22, 6;
	and.b64  	%rd24, %rd23, 64;
	add.s64 	%rd2, %rd12, %rd24;
	and.b32  	%r28, %r176, 1;
	and.b32  	%r29, %r176, 2;
	cvt.rn.f64.s32 	%fd226, %r168;
	add.f64 	%fd227, %fd226, 0d3FF0000000000000;
	abs.f64 	%fd228, %fd227;
	{
	.reg .b32 %temp; 
	mov.b64 	{%temp, %r30}, %fd227;
	}
	setp.gt.s32 	%p22, %r30, -1;
	cvt.rzi.f64.f64 	%fd229, %fd228;
	setp.eq.f64 	%p23, %fd228, %fd229;
	{
	.reg .b32 %temp; 
	mov.b64 	{%temp, %r31}, %fd228;
	}
	{
	.reg .b32 %temp; 
	mov.b64 	{%r177, %temp}, %fd228;
	}
	add.s32 	%r178, %r31, 1048576;
	mov.b64 	%fd231, {%r177, %r178};
	cvt.rni.f64.f64 	%fd232, %fd231;
	cvt.rzi.s64.f64 	%rd25, %fd232;
	cvt.u32.u64 	%r179, %rd25;
	fma.rn.f64 	%fd233, %fd232, 0dBFE0000000000000, %fd228;
	mul.f64 	%fd234, %fd233, 0d3CA1A62633145C07;
	fma.rn.f64 	%fd22, %fd233, 0d400921FB54442D18, %fd234;
	shl.b64 	%rd26, %rd25, 6;
	and.b64  	%rd27, %rd26, 64;
	add.s64 	%rd3, %rd12, %rd27;
	and.b32  	%r32, %r179, 1;
	and.b32  	%r33, %r179, 2;
	sub.s32 	%r180, %r377, %r369;
	cvt.rn.f64.s32 	%fd235, %r180;
	add.f64 	%fd236, %fd235, 0d3FF0000000000000;
	abs.f64 	%fd23, %fd236;
	{
	.reg .b32 %temp; 
	mov.b64 	{%temp, %r34}, %fd236;
	}
	setp.gt.s32 	%p24, %r34, -1;
	cvt.rzi.f64.f64 	%fd237, %fd23;
	setp.eq.f64 	%p25, %fd23, %fd237;
	{
	.reg .b32 %temp; 
	mov.b64 	{%temp, %r35}, %fd23;
	}
	{
	.reg .b32 %temp; 
	mov.b64 	{%r181, %temp}, %fd23;
	}
	add.s32 	%r182, %r35, 1048576;
	mov.b64 	%fd238, {%r181, %r182};
	cvt.rni.f64.f64 	%fd239, %fd238;
	cvt.rzi.s64.f64 	%rd28, %fd239;
	cvt.u32.u64 	%r183, %rd28;
	fma.rn.f64 	%fd240, %fd239, 0dBFE0000000000000, %fd23;
	mul.f64 	%fd241, %fd240, 0d3CA1A62633145C07;
	fma.rn.f64 	%fd24, %fd240, 0d400921FB54442D18, %fd241;
	shl.b64 	%rd29, %rd28, 6;
	and.b64  	%rd30, %rd29, 64;
	add.s64 	%rd4, %rd12, %rd30;
	and.b32  	%r36, %r183, 1;
	and.b32  	%r37, %r183, 2;
	or.pred  	%p1, %p18, %p19;
	or.pred  	%p2, %p20, %p21;
	or.pred  	%p3, %p22, %p23;
	or.pred  	%p4, %p24, %p25;
	sub.s32 	%r385, %r377, %r167;
	min.s32 	%r184, %r376, %r375;
	sub.s32 	%r384, %r11, %r184;
	add.s32 	%r185, %r362, %r11;
	sub.s32 	%r383, %r377, %r185;
	sub.s32 	%r186, %r369, %r11;
	add.s32 	%r382, %r186, %r377;
	sub.s32 	%r187, %r362, %r11;
	add.s32 	%r379, %r187, %r377;
	mov.f64 	%fd773, 0d0000000000000000;
$L__BB0_14:
	setp.lt.s32 	%p26, %r380, 0;
	or.b32  	%r188, %r383, %r382;
	shr.u32 	%r189, %r188, 31;
	and.b32  	%r190, %r189, 1;
	setp.eq.b32 	%p27, %r190, 1;
	or.pred  	%p28, %p27, %p26;
	@%p28 bra 	$L__BB0_117;
	setp.gt.s32 	%p29, %r22, -1;
	{ // callseq 2, 0
	.param .b64 param0;
	st.param.f64 	[param0], %fd17;
	.param .b64 retval0;
	call.uni (retval0), 
	__internal_lgamma_pos, 
	(
	param0
	);
	ld.param.f64 	%fd242, [retval0];
	} // callseq 2
	selp.f64 	%fd735, %fd242, 0d7FF0000000000000, %p29;
	@%p1 bra 	$L__BB0_26;
	setp.lt.s32 	%p30, %r23, 1006632960;
	mov.f64 	%fd732, %fd17;
	@%p30 bra 	$L__BB0_18;
	ld.param.u32 	%r363, [wigner_d_ms_sum_param_3];
	setp.eq.s32 	%p31, %r25, 0;
	setp.eq.s32 	%p32, %r24, 0;
	ld.global.nc.v2.f64 	{%fd243, %fd244}, [%rd1];
	mul.rn.f64 	%fd245, %fd18, %fd18;
	selp.f64 	%fd246, 0d3DE5DB65F9785EBA, 0dBDA8FF8320FD8164, %p32;
	fma.rn.f64 	%fd247, %fd246, %fd245, %fd243;
	fma.rn.f64 	%fd248, %fd247, %fd245, %fd244;
	ld.global.nc.v2.f64 	{%fd249, %fd250}, [%rd1+16];
	fma.rn.f64 	%fd251, %fd248, %fd245, %fd249;
	fma.rn.f64 	%fd252, %fd251, %fd245, %fd250;
	ld.global.nc.v2.f64 	{%fd253, %fd254}, [%rd1+32];
	fma.rn.f64 	%fd255, %fd252, %fd245, %fd253;
	fma.rn.f64 	%fd256, %fd255, %fd245, %fd254;
	fma.rn.f64 	%fd257, %fd256, %fd18, %fd18;
	fma.rn.f64 	%fd258, %fd256, %fd245, 0d3FF0000000000000;
	selp.f64 	%fd259, %fd257, %fd258, %p32;
	mov.f64 	%fd260, 0d0000000000000000;
	sub.f64 	%fd261, %fd260, %fd259;
	selp.f64 	%fd262, %fd259, %fd261, %p31;
	add.s32 	%r191, %r377, %r363;
	cvt.rn.f64.s32 	%fd263, %r191;
	add.f64 	%fd264, %fd263, 0d3FF0000000000000;
	mul.f64 	%fd265, %fd264, %fd262;
	abs.f64 	%fd266, %fd265;
	mov.f64 	%fd267, 0d400921FB54442D18;
	div.rn.f64 	%fd732, %fd267, %fd266;
$L__BB0_18:
	{
	.reg .b32 %temp; 
	mov.b64 	{%temp, %r386}, %fd732;
	}
	{
	.reg .b32 %temp; 
	mov.b64 	{%r387, %temp}, %fd732;
	}
	setp.gt.s32 	%p33, %r386, 1048575;
	mov.b32 	%r388, -1023;
	@%p33 bra 	$L__BB0_20;
	mul.f64 	%fd732, %fd732, 0d4350000000000000;
	{
	.reg .b32 %temp; 
	mov.b64 	{%temp, %r386}, %fd732;
	}
	{
	.reg .b32 %temp; 
	mov.b64 	{%r387, %temp}, %fd732;
	}
	mov.b32 	%r388, -1077;
$L__BB0_20:
	add.s32 	%r194, %r386, -1;
	setp.gt.u32 	%p34, %r194, 2146435070;
	@%p34 bra 	$L__BB0_24;
	shr.u32 	%r197, %r386, 20;
	add.s32 	%r389, %r388, %r197;
	and.b32  	%r198, %r386, 1048575;
	or.b32  	%r199, %r198, 1072693248;
	mov.b64 	%fd733, {%r387, %r199};
	setp.lt.u32 	%p36, %r199, 1073127583;
	@%p36 bra 	$L__BB0_23;
	{
	.reg .b32 %temp; 
	mov.b64 	{%r200, %temp}, %fd733;
	}
	{
	.reg .b32 %temp; 
	mov.b64 	{%temp, %r201}, %fd733;
	}
	add.s32 	%r202, %r201, -1048576;
	mov.b64 	%fd733, {%r200, %r202};
	add.s32 	%r389, %r389, 1;
$L__BB0_23:
	add.f64 	%fd269, %fd733, 0dBFF0000000000000;
	add.f64 	%fd270, %fd733, 0d3FF0000000000000;
	rcp.approx.ftz.f64 	%fd271, %fd270;
	neg.f64 	%fd272, %fd270;
	fma.rn.f64 	%fd273, %fd272, %fd271, 0d3FF0000000000000;
	fma.rn.f64 	%fd274, %fd273, %fd273, %fd273;
	fma.rn.f64 	%fd275, %fd274, %fd271, %fd271;
	mul.f64 	%fd276, %fd269, %fd275;
	fma.rn.f64 	%fd277, %fd269, %fd275, %fd276;
	mul.f64 	%fd278, %fd277, %fd277;
	fma.rn.f64 	%fd279, %fd278, 0d3EB1380B3AE80F1E, 0d3ED0EE258B7A8B04;
	fma.rn.f64 	%fd280, %fd279, %fd278, 0d3EF3B2669F02676F;
	fma.rn.f64 	%fd281, %fd280, %fd278, 0d3F1745CBA9AB0956;
	fma.rn.f64 	%fd282, %fd281, %fd278, 0d3F3C71C72D1B5154;
	fma.rn.f64 	%fd283, %fd282, %fd278, 0d3F624924923BE72D;
	fma.rn.f64 	%fd284, %fd283, %fd278, 0d3F8999999999A3C4;
	fma.rn.f64 	%fd285, %fd284, %fd278, 0d3FB5555555555554;
	sub.f64 	%fd286, %fd269, %fd277;
	add.f64 	%fd287, %fd286, %fd286;
	neg.f64 	%fd288, %fd277;
	fma.rn.f64 	%fd289, %fd288, %fd269, %fd287;
	mul.f64 	%fd290, %fd275, %fd289;
	mul.f64 	%fd291, %fd278, %fd285;
	fma.rn.f64 	%fd292, %fd291, %fd277, %fd290;
	xor.b32  	%r203, %r389, -2147483648;
	mov.b32 	%r204, 1127219200;
	mov.b64 	%fd293, {%r203, %r204};
	sub.f64 	%fd294, %fd293, %fd14;
	fma.rn.f64 	%fd295, %fd294, 0d3FE62E42FEFA39EF, %fd277;
	fma.rn.f64 	%fd296, %fd294, 0dBFE62E42FEFA39EF, %fd295;
	sub.f64 	%fd297, %fd296, %fd277;
	sub.f64 	%fd298, %fd292, %fd297;
	fma.rn.f64 	%fd299, %fd294, 0d3C7ABC9E3B39803F, %fd298;
	add.f64 	%fd734, %fd295, %fd299;
	bra.uni 	$L__BB0_25;
$L__BB0_24:
	fma.rn.f64 	%fd268, %fd732, 0d7FF0000000000000, 0d7FF0000000000000;
	{
	.reg .b32 %temp; 
	mov.b64 	{%temp, %r195}, %fd732;
	}
	and.b32  	%r196, %r195, 2147483647;
	setp.eq.s32 	%p35, %r196, 0;
	selp.f64 	%fd734, 0dFFF0000000000000, %fd268, %p35;
$L__BB0_25:
	neg.f64 	%fd300, %fd734;
	sub.f64 	%fd301, %fd734, %fd242;
	selp.f64 	%fd735, %fd300, %fd301, %p30;
$L__BB0_26:
	setp.gt.s32 	%p38, %r26, -1;
	{ // callseq 3, 0
	.param .b64 param0;
	st.param.f64 	[param0], %fd219;
	.param .b64 retval0;
	call.uni (retval0), 
	__internal_lgamma_pos, 
	(
	param0
	);
	ld.param.f64 	%fd302, [retval0];
	} // callseq 3
	selp.f64 	%fd740, %fd302, 0d7FF0000000000000, %p38;
	@%p2 bra 	$L__BB0_37;
	setp.lt.s32 	%p39, %r27, 1006632960;
	mov.f64 	%fd737, %fd219;
	@%p39 bra 	$L__BB0_29;
	ld.param.u32 	%r364, [wigner_d_ms_sum_param_3];
	setp.eq.s32 	%p40, %r29, 0;
	setp.eq.s32 	%p41, %r28, 0;
	ld.global.nc.v2.f64 	{%fd303, %fd304}, [%rd2];
	mul.rn.f64 	%fd305, %fd20, %fd20;
	selp.f64 	%fd306, 0d3DE5DB65F9785EBA, 0dBDA8FF8320FD8164, %p41;
	fma.rn.f64 	%fd307, %fd306, %fd305, %fd303;
	fma.rn.f64 	%fd308, %fd307, %fd305, %fd304;
	ld.global.nc.v2.f64 	{%fd309, %fd310}, [%rd2+16];
	fma.rn.f64 	%fd311, %fd308, %fd305, %fd309;
	fma.rn.f64 	%fd312, %fd311, %fd305, %fd310;
	ld.global.nc.v2.f64 	{%fd313, %fd314}, [%rd2+32];
	fma.rn.f64 	%fd315, %fd312, %fd305, %fd313;
	fma.rn.f64 	%fd316, %fd315, %fd305, %fd314;
	fma.rn.f64 	%fd317, %fd316, %fd20, %fd20;
	fma.rn.f64 	%fd318, %fd316, %fd305, 0d3FF0000000000000;
	selp.f64 	%fd319, %fd317, %fd318, %p41;
	mov.f64 	%fd320, 0d0000000000000000;
	sub.f64 	%fd321, %fd320, %fd319;
	selp.f64 	%fd322, %fd319, %fd321, %p40;
	sub.s32 	%r205, %r377, %r364;
	cvt.rn.f64.s32 	%fd323, %r205;
	add.f64 	%fd324, %fd323, 0d3FF0000000000000;
	mul.f64 	%fd325, %fd324, %fd322;
	abs.f64 	%fd326, %fd325;
	mov.f64 	%fd327, 0d400921FB54442D18;
	div.rn.f64 	%fd737, %fd327, %fd326;
$L__BB0_29:
	{
	.reg .b32 %temp; 
	mov.b64 	{%temp, %r390}, %fd737;
	}
	{
	.reg .b32 %temp; 
	mov.b64 	{%r391, %temp}, %fd737;
	}
	setp.gt.s32 	%p42, %r390, 1048575;
	mov.b32 	%r392, -1023;
	@%p42 bra 	$L__BB0_31;
	mul.f64 	%fd737, %fd737, 0d4350000000000000;
	{
	.reg .b32 %temp; 
	mov.b64 	{%temp, %r390}, %fd737;
	}
	{
	.reg .b32 %temp; 
	mov.b64 	{%r391, %temp}, %fd737;
	}
	mov.b32 	%r392, -1077;
$L__BB0_31:
	add.s32 	%r208, %r390, -1;
	setp.gt.u32 	%p43, %r208, 2146435070;
	@%p43 bra 	$L__BB0_35;
	shr.u32 	%r211, %r390, 20;
	add.s32 	%r393, %r392, %r211;
	and.b32  	%r212, %r390, 1048575;
	or.b32  	%r213, %r212, 1072693248;
	mov.b64 	%fd738, {%r391, %r213};
	setp.lt.u32 	%p45, %r213, 1073127583;
	@%p45 bra 	$L__BB0_34;
	{
	.reg .b32 %temp; 
	mov.b64 	{%r214, %temp}, %fd738;
	}
	{
	.reg .b32 %temp; 
	mov.b64 	{%temp, %r215}, %fd738;
	}
	add.s32 	%r216, %r215, -1048576;
	mov.b64 	%fd738, {%r214, %r216};
	add.s32 	%r393, %r393, 1;
$L__BB0_34:
	add.f64 	%fd329, %fd738, 0dBFF0000000000000;
	add.f64 	%fd330, %fd738, 0d3FF0000000000000;
	rcp.approx.ftz.f64 	%fd331, %fd330;
	neg.f64 	%fd332, %fd330;
	fma.rn.f64 	%fd333, %fd332, %fd331, 0d3FF0000000000000;
	fma.rn.f64 	%fd334, %fd333, %fd333, %fd333;
	fma.rn.f64 	%fd335, %fd334, %fd331, %fd331;
	mul.f64 	%fd336, %fd329, %fd335;
	fma.rn.f64 	%fd337, %fd329, %fd335, %fd336;
	mul.f64 	%fd338, %fd337, %fd337;
	fma.rn.f64 	%fd339, %fd338, 0d3EB1380B3AE80F1E, 0d3ED0EE258B7A8B04;
	fma.rn.f64 	%fd340, %fd339, %fd338, 0d3EF3B2669F02676F;
	fma.rn.f64 	%fd341, %fd340, %fd338, 0d3F1745CBA9AB0956;
	fma.rn.f64 	%fd342, %fd341, %fd338, 0d3F3C71C72D1B5154;
	fma.rn.f64 	%fd343, %fd342, %fd338, 0d3F624924923BE72D;
	fma.rn.f64 	%fd344, %fd343, %fd338, 0d3F8999999999A3C4;
	fma.rn.f64 	%fd345, %fd344, %fd338, 0d3FB5555555555554;
	sub.f64 	%fd346, %fd329, %fd337;
	add.f64 	%fd347, %fd346, %fd346;
	neg.f64 	%fd348, %fd337;
	fma.rn.f64 	%fd349, %fd348, %fd329, %fd347;
	mul.f64 	%fd350, %fd335, %fd349;
	mul.f64 	%fd351, %fd338, %fd345;
	fma.rn.f64 	%fd352, %fd351, %fd337, %fd350;
	xor.b32  	%r217, %r393, -2147483648;
	mov.b32 	%r218, 1127219200;
	mov.b64 	%fd353, {%r217, %r218};
	sub.f64 	%fd354, %fd353, %fd14;
	fma.rn.f64 	%fd355, %fd354, 0d3FE62E42FEFA39EF, %fd337;
	fma.rn.f64 	%fd356, %fd354, 0dBFE62E42FEFA39EF, %fd355;
	sub.f64 	%fd357, %fd356, %fd337;
	sub.f64 	%fd358, %fd352, %fd357;
	fma.rn.f64 	%fd359, %fd354, 0d3C7ABC9E3B39803F, %fd358;
	add.f64 	%fd739, %fd355, %fd359;
	bra.uni 	$L__BB0_36;
$L__BB0_35:
	fma.rn.f64 	%fd328, %fd737, 0d7FF0000000000000, 0d7FF0000000000000;
	{
	.reg .b32 %temp; 
	mov.b64 	{%temp, %r209}, %fd737;
	}
	and.b32  	%r210, %r209, 2147483647;
	setp.eq.s32 	%p44, %r210, 0;
	selp.f64 	%fd739, 0dFFF0000000000000, %fd328, %p44;
$L__BB0_36:
	neg.f64 	%fd360, %fd739;
	sub.f64 	%fd361, %fd739, %fd302;
	selp.f64 	%fd740, %fd360, %fd361, %p39;
$L__BB0_37:
	setp.gt.s32 	%p47, %r30, -1;
	add.f64 	%fd54, %fd735, %fd740;
	{ // callseq 4, 0
	.param .b64 param0;
	st.param.f64 	[param0], %fd228;
	.param .b64 retval0;
	call.uni (retval0), 
	__internal_lgamma_pos, 
	(
	param0
	);
	ld.param.f64 	%fd362, [retval0];
	} // callseq 4
	selp.f64 	%fd745, %fd362, 0d7FF0000000000000, %p47;
	@%p3 bra 	$L__BB0_48;
	setp.lt.s32 	%p48, %r31, 1006632960;
	mov.f64 	%fd742, %fd228;
	@%p48 bra 	$L__BB0_40;
	ld.param.u32 	%r370, [wigner_d_ms_sum_param_4];
	setp.eq.s32 	%p49, %r33, 0;
	setp.eq.s32 	%p50, %r32, 0;
	ld.global.nc.v2.f64 	{%fd363, %fd364}, [%rd3];
	mul.rn.f64 	%fd365, %fd22, %fd22;
	selp.f64 	%fd366, 0d3DE5DB65F9785EBA, 0dBDA8FF8320FD8164, %p50;
	fma.rn.f64 	%fd367, %fd366, %fd365, %fd363;
	fma.rn.f64 	%fd368, %fd367, %fd365, %fd364;
	ld.global.nc.v2.f64 	{%fd369, %fd370}, [%rd3+16];
	fma.rn.f64 	%fd371, %fd368, %fd365, %fd369;
	fma.rn.f64 	%fd372, %fd371, %fd365, %fd370;
	ld.global.nc.v2.f64 	{%fd373, %fd374}, [%rd3+32];
	fma.rn.f64 	%fd375, %fd372, %fd365, %fd373;
	fma.rn.f64 	%fd376, %fd375, %fd365, %fd374;
	fma.rn.f64 	%fd377, %fd376, %fd22, %fd22;
	fma.rn.f64 	%fd378, %fd376, %fd365, 0d3FF0000000000000;
	selp.f64 	%fd379, %fd377, %fd378, %p50;
	mov.f64 	%fd380, 0d0000000000000000;
	sub.f64 	%fd381, %fd380, %fd379;
	selp.f64 	%fd382, %fd379, %fd381, %p49;
	add.s32 	%r219, %r377, %r370;
	cvt.rn.f64.s32 	%fd383, %r219;
	add.f64 	%fd384, %fd383, 0d3FF0000000000000;
	mul.f64 	%fd385, %fd384, %fd382;
	abs.f64 	%fd386, %fd385;
	mov.f64 	%fd387, 0d400921FB54442D18;
	div.rn.f64 	%fd742, %fd387, %fd386;
$L__BB0_40:
	{
	.reg .b32 %temp; 
	mov.b64 	{%temp, %r394}, %fd742;
	}
	{
	.reg .b32 %temp; 
	mov.b64 	{%r395, %temp}, %fd742;
	}
	setp.gt.s32 	%p51, %r394, 1048575;
	mov.b32 	%r396, -1023;
	@%p51 bra 	$L__BB0_42;
	mul.f64 	%fd742, %fd742, 0d4350000000000000;
	{
	.reg .b32 %temp; 
	mov.b64 	{%temp, %r394}, %fd742;
	}
	{
	.reg .b32 %temp; 
	mov.b64 	{%r395, %temp}, %fd742;
	}
	mov.b32 	%r396, -1077;
$L__BB0_42:
	add.s32 	%r222, %r394, -1;
	setp.gt.u32 	%p52, %r222, 2146435070;
	@%p52 bra 	$L__BB0_46;
	shr.u32 	%r225, %r394, 20;
	add.s32 	%r397, %r396, %r225;
	and.b32  	%r226, %r394, 1048575;
	or.b32  	%r227, %r226, 1072693248;
	mov.b64 	%fd743, {%r395, %r227};
	setp.lt.u32 	%p54, %r227, 1073127583;
	@%p54 bra 	$L__BB0_45;
	{
	.reg .b32 %temp; 
	mov.b64 	{%r228, %temp}, %fd743;
	}
	{
	.reg .b32 %temp; 
	mov.b64 	{%temp, %r229}, %fd743;
	}
	add.s32 	%r230, %r229, -1048576;
	mov.b64 	%fd743, {%r228, %r230};
	add.s32 	%r397, %r397, 1;
$L__BB0_45:
	add.f64 	%fd389, %fd743, 0dBFF0000000000000;
	add.f64 	%fd390, %fd743, 0d3FF0000000000000;
	rcp.approx.ftz.f64 	%fd391, %fd390;
	neg.f64 	%fd392, %fd390;
	fma.rn.f64 	%fd393, %fd392, %fd391, 0d3FF0000000000000;
	fma.rn.f64 	%fd394, %fd393, %fd393, %fd393;
	fma.rn.f64 	%fd395, %fd394, %fd391, %fd391;
	mul.f64 	%fd396, %fd389, %fd395;
	fma.rn.f64 	%fd397, %fd389, %fd395, %fd396;
	mul.f64 	%fd398, %fd397, %fd397;
	fma.rn.f64 	%fd399, %fd398, 0d3EB1380B3AE80F1E, 0d3ED0EE258B7A8B04;
	fma.rn.f64 	%fd400, %fd399, %fd398, 0d3EF3B2669F02676F;
	fma.rn.f64 	%fd401, %fd400, %fd398, 0d3F1745CBA9AB0956;
	fma.rn.f64 	%fd402, %fd401, %fd398, 0d3F3C71C72D1B5154;
	fma.rn.f64 	%fd403, %fd402, %fd398, 0d3F624924923BE72D;
	fma.rn.f64 	%fd404, %fd403, %fd398, 0d3F8999999999A3C4;
	fma.rn.f64 	%fd405, %fd404, %fd398, 0d3FB5555555555554;
	sub.f64 	%fd406, %fd389, %fd397;
	add.f64 	%fd407, %fd406, %fd406;
	neg.f64 	%fd408, %fd397;
	fma.rn.f64 	%fd409, %fd408, %fd389, %fd407;
	mul.f64 	%fd410, %fd395, %fd409;
	mul.f64 	%fd411, %fd398, %fd405;
	fma.rn.f64 	%fd412, %fd411, %fd397, %fd410;
	xor.b32  	%r231, %r397, -2147483648;
	mov.b32 	%r232, 1127219200;
	mov.b64 	%fd413, {%r231, %r232};
	sub.f64 	%fd414, %fd413, %fd14;
	fma.rn.f64 	%fd415, %fd414, 0d3FE62E42FEFA39EF, %fd397;
	fma.rn.f64 	%fd416, %fd414, 0dBFE62E42FEFA39EF, %fd415;
	sub.f64 	%fd417, %fd416, %fd397;
	sub.f64 	%fd418, %fd412, %fd417;
	fma.rn.f64 	%fd419, %fd414, 0d3C7ABC9E3B39803F, %fd418;
	add.f64 	%fd744, %fd415, %fd419;
	bra.uni 	$L__BB0_47;
$L__BB0_46:
	fma.rn.f64 	%fd388, %fd742, 0d7FF0000000000000, 0d7FF0000000000000;
	{
	.reg .b32 %temp; 
	mov.b64 	{%temp, %r223}, %fd742;
	}
	and.b32  	%r224, %r223, 2147483647;
	setp.eq.s32 	%p53, %r224, 0;
	selp.f64 	%fd744, 0dFFF0000000000000, %fd388, %p53;
$L__BB0_47:
	neg.f64 	%fd420, %fd744;
	sub.f64 	%fd421, %fd744, %fd362;
	selp.f64 	%fd745, %fd420, %fd421, %p48;
$L__BB0_48:
	setp.gt.s32 	%p56, %r34, -1;
	add.f64 	%fd69, %fd54, %fd745;
	{ // callseq 5, 0
	.param .b64 param0;
	st.param.f64 	[param0], %fd23;
	.param .b64 retval0;
	call.uni (retval0), 
	__internal_lgamma_pos, 
	(
	param0
	);
	ld.param.f64 	%fd422, [retval0];
	} // callseq 5
	selp.f64 	%fd750, %fd422, 0d7FF0000000000000, %p56;
	@%p4 bra 	$L__BB0_59;
	setp.lt.s32 	%p57, %r35, 1006632960;
	mov.f64 	%fd747, %fd23;
	@%p57 bra 	$L__BB0_51;
	ld.param.u32 	%r371, [wigner_d_ms_sum_param_4];
	setp.eq.s32 	%p58, %r37, 0;
	setp.eq.s32 	%p59, %r36, 0;
	ld.global.nc.v2.f64 	{%fd423, %fd424}, [%rd4];
	mul.rn.f64 	%fd425, %fd24, %fd24;
	selp.f64 	%fd426, 0d3DE5DB65F9785EBA, 0dBDA8FF8320FD8164, %p59;
	fma.rn.f64 	%fd427, %fd426, %fd425, %fd423;
	fma.rn.f64 	%fd428, %fd427, %fd425, %fd424;
	ld.global.nc.v2.f64 	{%fd429, %fd430}, [%rd4+16];
	fma.rn.f64 	%fd431, %fd428, %fd425, %fd429;
	fma.rn.f64 	%fd432, %fd431, %fd425, %fd430;
	ld.global.nc.v2.f64 	{%fd433, %fd434}, [%rd4+32];
	fma.rn.f64 	%fd435, %fd432, %fd425, %fd433;
	fma.rn.f64 	%fd436, %fd435, %fd425, %fd434;
	fma.rn.f64 	%fd437, %fd436, %fd24, %fd24;
	fma.rn.f64 	%fd438, %fd436, %fd425, 0d3FF0000000000000;
	selp.f64 	%fd439, %fd437, %fd438, %p59;
	mov.f64 	%fd440, 0d0000000000000000;
	sub.f64 	%fd441, %fd440, %fd439;
	selp.f64 	%fd442, %fd439, %fd441, %p58;
	sub.s32 	%r233, %r377, %r371;
	cvt.rn.f64.s32 	%fd443, %r233;
	add.f64 	%fd444, %fd443, 0d3FF0000000000000;
	mul.f64 	%fd445, %fd444, %fd442;
	abs.f64 	%fd446, %fd445;
	mov.f64 	%fd447, 0d400921FB54442D18;
	div.rn.f64 	%fd747, %fd447, %fd446;
$L__BB0_51:
	{
	.reg .b32 %temp; 
	mov.b64 	{%temp, %r398}, %fd747;
	}
	{
	.reg .b32 %temp; 
	mov.b64 	{%r399, %temp}, %fd747;
	}
	setp.gt.s32 	%p60, %r398, 1048575;
	mov.b32 	%r400, -1023;
	@%p60 bra 	$L__BB0_53;
	mul.f64 	%fd747, %fd747, 0d4350000000000000;
	{
	.reg .b32 %temp; 
	mov.b64 	{%temp, %r398}, %fd747;
	}
	{
	.reg .b32 %temp; 
	mov.b64 	{%r399, %temp}, %fd747;
	}
	mov.b32 	%r400, -1077;
$L__BB0_53:
	add.s32 	%r236, %r398, -1;
	setp.gt.u32 	%p61, %r236, 2146435070;
	@%p61 bra 	$L__BB0_57;
	shr.u32 	%r239, %r398, 20;
	add.s32 	%r401, %r400, %r239;
	and.b32  	%r240, %r398, 1048575;
	or.b32  	%r241, %r240, 1072693248;
	mov.b64 	%fd748, {%r399, %r241};
	setp.lt.u32 	%p63, %r241, 1073127583;
	@%p63 bra 	$L__BB0_56;
	{
	.reg .b32 %temp; 
	mov.b64 	{%r242, %temp}, %fd748;
	}
	{
	.reg .b32 %temp; 
	mov.b64 	{%temp, %r243}, %fd748;
	}
	add.s32 	%r244, %r243, -1048576;
	mov.b64 	%fd748, {%r242, %r244};
	add.s32 	%r401, %r401, 1;
$L__BB0_56:
	add.f64 	%fd449, %fd748, 0dBFF0000000000000;
	add.f64 	%fd450, %fd748, 0d3FF0000000000000;
	rcp.approx.ftz.f64 	%fd451, %fd450;
	neg.f64 	%fd452, %fd450;
	fma.rn.f64 	%fd453, %fd452, %fd451, 0d3FF0000000000000;
	fma.rn.f64 	%fd454, %fd453, %fd453, %fd453;
	fma.rn.f64 	%fd455, %fd454, %fd451, %fd451;
	mul.f64 	%fd456, %fd449, %fd455;
	fma.rn.f64 	%fd457, %fd449, %fd455, %fd456;
	mul.f64 	%fd458, %fd457, %fd457;
	fma.rn.f64 	%fd459, %fd458, 0d3EB1380B3AE80F1E, 0d3ED0EE258B7A8B04;
	fma.rn.f64 	%fd460, %fd459, %fd458, 0d3EF3B2669F02676F;
	fma.rn.f64 	%fd461, %fd460, %fd458, 0d3F1745CBA9AB0956;
	fma.rn.f64 	%fd462, %fd461, %fd458, 0d3F3C71C72D1B5154;
	fma.rn.f64 	%fd463, %fd462, %fd458, 0d3F624924923BE72D;
	fma.rn.f64 	%fd464, %fd463, %fd458, 0d3F8999999999A3C4;
	fma.rn.f64 	%fd465, %fd464, %fd458, 0d3FB5555555555554;
	sub.f64 	%fd466, %fd449, %fd457;
	add.f64 	%fd467, %fd466, %fd466;
	neg.f64 	%fd468, %fd457;
	fma.rn.f64 	%fd469, %fd468, %fd449, %fd467;
	mul.f64 	%fd470, %fd455, %fd469;
	mul.f64 	%fd471, %fd458, %fd465;
	fma.rn.f64 	%fd472, %fd471, %fd457, %fd470;
	xor.b32  	%r245, %r401, -2147483648;
	mov.b32 	%r246, 1127219200;
	mov.b64 	%fd473, {%r245, %r246};
	sub.f64 	%fd474, %fd473, %fd14;
	fma.rn.f64 	%fd475, %fd474, 0d3FE62E42FEFA39EF, %fd457;
	fma.rn.f64 	%fd476, %fd474, 0dBFE62E42FEFA39EF, %fd475;
	sub.f64 	%fd477, %fd476, %fd457;
	sub.f64 	%fd478, %fd472, %fd477;
	fma.rn.f64 	%fd479, %fd474, 0d3C7ABC9E3B39803F, %fd478;
	add.f64 	%fd749, %fd475, %fd479;
	bra.uni 	$L__BB0_58;
$L__BB0_57:
	fma.rn.f64 	%fd448, %fd747, 0d7FF0000000000000, 0d7FF0000000000000;
	{
	.reg .b32 %temp; 
	mov.b64 	{%temp, %r237}, %fd747;
	}
	and.b32  	%r238, %r237, 2147483647;
	setp.eq.s32 	%p62, %r238, 0;
	selp.f64 	%fd749, 0dFFF0000000000000, %fd448, %p62;
$L__BB0_58:
	neg.f64 	%fd480, %fd749;
	sub.f64 	%fd481, %fd749, %fd422;
	selp.f64 	%fd750, %fd480, %fd481, %p57;
$L__BB0_59:
	add.f64 	%fd84, %fd69, %fd750;
	cvt.rn.f64.s32 	%fd482, %r379;
	add.f64 	%fd483, %fd482, 0d3FF0000000000000;
	abs.f64 	%fd752, %fd483;
	{ // callseq 6, 0
	.param .b64 param0;
	st.param.f64 	[param0], %fd752;
	.param .b64 retval0;
	call.uni (retval0), 
	__internal_lgamma_pos, 
	(
	param0
	);
	ld.param.f64 	%fd484, [retval0];
	} // callseq 6
	{
	.reg .b32 %temp; 
	mov.b64 	{%temp, %r247}, %fd483;
	}
	setp.gt.s32 	%p65, %r247, -1;
	mov.f64 	%fd755, %fd484;
	@%p65 bra 	$L__BB0_71;
	cvt.rzi.f64.f64 	%fd486, %fd752;
	setp.eq.f64 	%p66, %fd752, %fd486;
	mov.f64 	%fd755, 0d7FF0000000000000;
	@%p66 bra 	$L__BB0_71;
	{
	.reg .b32 %temp; 
	mov.b64 	{%temp, %r91}, %fd752;
	}
	setp.lt.s32 	%p67, %r91, 1006632960;
	@%p67 bra 	$L__BB0_63;
	{
	.reg .b32 %temp; 
	mov.b64 	{%r248, %temp}, %fd752;
	}
	add.s32 	%r249, %r91, 1048576;
	mov.b64 	%fd487, {%r248, %r249};
	cvt.rni.f64.f64 	%fd488, %fd487;
	cvt.rzi.s64.f64 	%rd31, %fd488;
	cvt.u32.u64 	%r250, %rd31;
	fma.rn.f64 	%fd489, %fd488, 0dBFE0000000000000, %fd752;
	mul.f64 	%fd490, %fd489, 0d3CA1A62633145C07;
	fma.rn.f64 	%fd491, %fd489, 0d400921FB54442D18, %fd490;
	shl.b64 	%rd32, %rd31, 6;
	and.b64  	%rd33, %rd32, 64;
	mov.u64 	%rd34, __cudart_sin_cos_coeffs;
	add.s64 	%rd35, %rd34, %rd33;
	mul.rn.f64 	%fd492, %fd491, %fd491;
	and.b64  	%rd36, %rd31, 1;
	setp.eq.b64 	%p68, %rd36, 1;
	selp.f64 	%fd493, 0dBDA8FF8320FD8164, 0d3DE5DB65F9785EBA, %p68;
	ld.global.nc.v2.f64 	{%fd494, %fd495}, [%rd35];
	fma.rn.f64 	%fd496, %fd493, %fd492, %fd494;
	fma.rn.f64 	%fd497, %fd496, %fd492, %fd495;
	ld.global.nc.v2.f64 	{%fd498, %fd499}, [%rd35+16];
	fma.rn.f64 	%fd500, %fd497, %fd492, %fd498;
	fma.rn.f64 	%fd501, %fd500, %fd492, %fd499;
	ld.global.nc.v2.f64 	{%fd502, %fd503}, [%rd35+32];
	fma.rn.f64 	%fd504, %fd501, %fd492, %fd502;
	fma.rn.f64 	%fd505, %fd504, %fd492, %fd503;
	fma.rn.f64 	%fd506, %fd505, %fd491, %fd491;
	fma.rn.f64 	%fd507, %fd505, %fd492, 0d3FF0000000000000;
	selp.f64 	%fd508, %fd507, %fd506, %p68;
	and.b32  	%r251, %r250, 2;
	setp.eq.s32 	%p69, %r251, 0;
	mov.f64 	%fd509, 0d0000000000000000;
	sub.f64 	%fd510, %fd509, %fd508;
	selp.f64 	%fd511, %fd508, %fd510, %p69;
	cvt.rn.f64.s32 	%fd512, %r379;
	add.f64 	%fd513, %fd512, 0d3FF0000000000000;
	mul.f64 	%fd514, %fd513, %fd511;
	abs.f64 	%fd515, %fd514;
	mov.f64 	%fd516, 0d400921FB54442D18;
	div.rn.f64 	%fd752, %fd516, %fd515;
$L__BB0_63:
	{
	.reg .b32 %temp; 
	mov.b64 	{%temp, %r402}, %fd752;
	}
	{
	.reg .b32 %temp; 
	mov.b64 	{%r403, %temp}, %fd752;
	}
	setp.gt.s32 	%p70, %r402, 1048575;
	mov.b32 	%r404, -1023;
	@%p70 bra 	$L__BB0_65;
	mul.f64 	%fd752, %fd752, 0d4350000000000000;
	{
	.reg .b32 %temp; 
	mov.b64 	{%temp, %r402}, %fd752;
	}
	{
	.reg .b32 %temp; 
	mov.b64 	{%r403, %temp}, %fd752;
	}
	mov.b32 	%r404, -1077;
$L__BB0_65:
	add.s32 	%r254, %r402, -1;
	setp.gt.u32 	%p71, %r254, 2146435070;
	@%p71 bra 	$L__BB0_69;
	shr.u32 	%r257, %r402, 20;
	add.s32 	%r405, %r404, %r257;
	and.b32  	%r258, %r402, 1048575;
	or.b32  	%r259, %r258, 1072693248;
	mov.b64 	%fd753, {%r403, %r259};
	setp.lt.u32 	%p73, %r259, 1073127583;
	@%p73 bra 	$L__BB0_68;
	{
	.reg .b32 %temp; 
	mov.b64 	{%r260, %temp}, %fd753;
	}
	{
	.reg .b32 %temp; 
	mov.b64 	{%temp, %r261}, %fd753;
	}
	add.s32 	%r262, %r261, -1048576;
	mov.b64 	%fd753, {%r260, %r262};
	add.s32 	%r405, %r405, 1;
$L__BB0_68:
	add.f64 	%fd518, %fd753, 0dBFF0000000000000;
	add.f64 	%fd519, %fd753, 0d3FF0000000000000;
	rcp.approx.ftz.f64 	%fd520, %fd519;
	neg.f64 	%fd521, %fd519;
	fma.rn.f64 	%fd522, %fd521, %fd520, 0d3FF0000000000000;
	fma.rn.f64 	%fd523, %fd522, %fd522, %fd522;
	fma.rn.f64 	%fd524, %fd523, %fd520, %fd520;
	mul.f64 	%fd525, %fd518, %fd524;
	fma.rn.f64 	%fd526, %fd518, %fd524, %fd525;
	mul.f64 	%fd527, %fd526, %fd526;
	fma.rn.f64 	%fd528, %fd527, 0d3EB1380B3AE80F1E, 0d3ED0EE258B7A8B04;
	fma.rn.f64 	%fd529, %fd528, %fd527, 0d3EF3B2669F02676F;
	fma.rn.f64 	%fd530, %fd529, %fd527, 0d3F1745CBA9AB0956;
	fma.rn.f64 	%fd531, %fd530, %fd527, 0d3F3C71C72D1B5154;
	fma.rn.f64 	%fd532, %fd531, %fd527, 0d3F624924923BE72D;
	fma.rn.f64 	%fd533, %fd532, %fd527, 0d3F8999999999A3C4;
	fma.rn.f64 	%fd534, %fd533, %fd527, 0d3FB5555555555554;
	sub.f64 	%fd535, %fd518, %fd526;
	add.f64 	%fd536, %fd535, %fd535;
	neg.f64 	%fd537, %fd526;
	fma.rn.f64 	%fd538, %fd537, %fd518, %fd536;
	mul.f64 	%fd539, %fd524, %fd538;
	mul.f64 	%fd540, %fd527, %fd534;
	fma.rn.f64 	%fd541, %fd540, %fd526, %fd539;
	xor.b32  	%r263, %r405, -2147483648;
	mov.b32 	%r264, 1127219200;
	mov.b64 	%fd542, {%r263, %r264};
	sub.f64 	%fd543, %fd542, %fd14;
	fma.rn.f64 	%fd544, %fd543, 0d3FE62E42FEFA39EF, %fd526;
	fma.rn.f64 	%fd545, %fd543, 0dBFE62E42FEFA39EF, %fd544;
	sub.f64 	%fd546, %fd545, %fd526;
	sub.f64 	%fd547, %fd541, %fd546;
	fma.rn.f64 	%fd548, %fd543, 0d3C7ABC9E3B39803F, %fd547;
	add.f64 	%fd754, %fd544, %fd548;
	bra.uni 	$L__BB0_70;
$L__BB0_69:
	fma.rn.f64 	%fd517, %fd752, 0d7FF0000000000000, 0d7FF0000000000000;
	{
	.reg .b32 %temp; 
	mov.b64 	{%temp, %r255}, %fd752;
	}
	and.b32  	%r256, %r255, 2147483647;
	setp.eq.s32 	%p72, %r256, 0;
	selp.f64 	%fd754, 0dFFF0000000000000, %fd517, %p72;
$L__BB0_70:
	neg.f64 	%fd549, %fd754;
	sub.f64 	%fd550, %fd754, %fd484;
	selp.f64 	%fd755, %fd549, %fd550, %p67;
$L__BB0_71:
	cvt.rn.f64.s32 	%fd551, %r378;
	add.f64 	%fd552, %fd551, 0d3FF0000000000000;
	abs.f64 	%fd757, %fd552;
	{ // callseq 7, 0
	.param .b64 param0;
	st.param.f64 	[param0], %fd757;
	.param .b64 retval0;
	call.uni (retval0), 
	__internal_lgamma_pos, 
	(
	param0
	);
	ld.param.f64 	%fd553, [retval0];
	} // callseq 7
	{
	.reg .b32 %temp; 
	mov.b64 	{%temp, %r265}, %fd552;
	}
	setp.gt.s32 	%p75, %r265, -1;
	mov.f64 	%fd760, %fd553;
	@%p75 bra 	$L__BB0_83;
	cvt.rzi.f64.f64 	%fd555, %fd757;
	setp.eq.f64 	%p76, %fd757, %fd555;
	mov.f64 	%fd760, 0d7FF0000000000000;
	@%p76 bra 	$L__BB0_83;
	{
	.reg .b32 %temp; 
	mov.b64 	{%temp, %r102}, %fd757;
	}
	setp.lt.s32 	%p77, %r102, 1006632960;
	@%p77 bra 	$L__BB0_75;
	{
	.reg .b32 %temp; 
	mov.b64 	{%r266, %temp}, %fd757;
	}
	add.s32 	%r267, %r102, 1048576;
	mov.b64 	%fd556, {%r266, %r267};
	cvt.rni.f64.f64 	%fd557, %fd556;
	cvt.rzi.s64.f64 	%rd37, %fd557;
	cvt.u32.u64 	%r268, %rd37;
	fma.rn.f64 	%fd558, %fd557, 0dBFE0000000000000, %fd757;
	mul.f64 	%fd559, %fd558, 0d3CA1A62633145C07;
	fma.rn.f64 	%fd560, %fd558, 0d400921FB54442D18, %fd559;
	shl.b64 	%rd38, %rd37, 6;
	and.b64  	%rd39, %rd38, 64;
	mov.u64 	%rd40, __cudart_sin_cos_coeffs;
	add.s64 	%rd41, %rd40, %rd39;
	mul.rn.f64 	%fd561, %fd560, %fd560;
	and.b64  	%rd42, %rd37, 1;
	setp.eq.b64 	%p78, %rd42, 1;
	selp.f64 	%fd562, 0dBDA8FF8320FD8164, 0d3DE5DB65F9785EBA, %p78;
	ld.global.nc.v2.f64 	{%fd563, %fd564}, [%rd41];
	fma.rn.f64 	%fd565, %fd562, %fd561, %fd563;
	fma.rn.f64 	%fd566, %fd565, %fd561, %fd564;
	ld.global.nc.v2.f64 	{%fd567, %fd568}, [%rd41+16];
	fma.rn.f64 	%fd569, %fd566, %fd561, %fd567;
	fma.rn.f64 	%fd570, %fd569, %fd561, %fd568;
	ld.global.nc.v2.f64 	{%fd571, %fd572}, [%rd41+32];
	fma.rn.f64 	%fd573, %fd570, %fd561, %fd571;
	fma.rn.f64 	%fd574, %fd573, %fd561, %fd572;
	fma.rn.f64 	%fd575, %fd574, %fd560, %fd560;
	fma.rn.f64 	%fd576, %fd574, %fd561, 0d3FF0000000000000;
	selp.f64 	%fd577, %fd576, %fd575, %p78;
	and.b32  	%r269, %r268, 2;
	setp.eq.s32 	%p79, %r269, 0;
	mov.f64 	%fd578, 0d0000000000000000;
	sub.f64 	%fd579, %fd578, %fd577;
	selp.f64 	%fd580, %fd577, %fd579, %p79;
	cvt.rn.f64.s32 	%fd581, %r378;
	add.f64 	%fd582, %fd581, 0d3FF0000000000000;
	mul.f64 	%fd583, %fd582, %fd580;
	abs.f64 	%fd584, %fd583;
	mov.f64 	%fd585, 0d400921FB54442D18;
	div.rn.f64 	%fd757, %fd585, %fd584;
$L__BB0_75:
	{
	.reg .b32 %temp; 
	mov.b64 	{%temp, %r406}, %fd757;
	}
	{
	.reg .b32 %temp; 
	mov.b64 	{%r407, %temp}, %fd757;
	}
	setp.gt.s32 	%p80, %r406, 1048575;
	mov.b32 	%r408, -1023;
	@%p80 bra 	$L__BB0_77;
	mul.f64 	%fd757, %fd757, 0d4350000000000000;
	{
	.reg .b32 %temp; 
	mov.b64 	{%temp, %r406}, %fd757;
	}
	{
	.reg .b32 %temp; 
	mov.b64 	{%r407, %temp}, %fd757;
	}
	mov.b32 	%r408, -1077;
$L__BB0_77:
	add.s32 	%r272, %r406, -1;
	setp.gt.u32 	%p81, %r272, 2146435070;
	@%p81 bra 	$L__BB0_81;
	shr.u32 	%r275, %r406, 20;
	add.s32 	%r409, %r408, %r275;
	and.b32  	%r276, %r406, 1048575;
	or.b32  	%r277, %r276, 1072693248;
	mov.b64 	%fd758, {%r407, %r277};
	setp.lt.u32 	%p83, %r277, 1073127583;
	@%p83 bra 	$L__BB0_80;
	{
	.reg .b32 %temp; 
	mov.b64 	{%r278, %temp}, %fd758;
	}
	{
	.reg .b32 %temp; 
	mov.b64 	{%temp, %r279}, %fd758;
	}
	add.s32 	%r280, %r279, -1048576;
	mov.b64 	%fd758, {%r278, %r280};
	add.s32 	%r409, %r409, 1;
$L__BB0_80:
	add.f64 	%fd587, %fd758, 0dBFF0000000000000;
	add.f64 	%fd588, %fd758, 0d3FF0000000000000;
	rcp.approx.ftz.f64 	%fd589, %fd588;
	neg.f64 	%fd590, %fd588;
	fma.rn.f64 	%fd591, %fd590, %fd589, 0d3FF0000000000000;
	fma.rn.f64 	%fd592, %fd591, %fd591, %fd591;
	fma.rn.f64 	%fd593, %fd592, %fd589, %fd589;
	mul.f64 	%fd594, %fd587, %fd593;
	fma.rn.f64 	%fd595, %fd587, %fd593, %fd594;
	mul.f64 	%fd596, %fd595, %fd595;
	fma.rn.f64 	%fd597, %fd596, 0d3EB1380B3AE80F1E, 0d3ED0EE258B7A8B04;
	fma.rn.f64 	%fd598, %fd597, %fd596, 0d3EF3B2669F02676F;
	fma.rn.f64 	%fd599, %fd598, %fd596, 0d3F1745CBA9AB0956;
	fma.rn.f64 	%fd600, %fd599, %fd596, 0d3F3C71C72D1B5154;
	fma.rn.f64 	%fd601, %fd600, %fd596, 0d3F624924923BE72D;
	fma.rn.f64 	%fd602, %fd601, %fd596, 0d3F8999999999A3C4;
	fma.rn.f64 	%fd603, %fd602, %fd596, 0d3FB5555555555554;
	sub.f64 	%fd604, %fd587, %fd595;
	add.f64 	%fd605, %fd604, %fd604;
	neg.f64 	%fd606, %fd595;
	fma.rn.f64 	%fd607, %fd606, %fd587, %fd605;
	mul.f64 	%fd608, %fd593, %fd607;
	mul.f64 	%fd609, %fd596, %fd603;
	fma.rn.f64 	%fd610, %fd609, %fd595, %fd608;
	xor.b32  	%r281, %r409, -2147483648;
	mov.b32 	%r282, 1127219200;
	mov.b64 	%fd611, {%r281, %r282};
	sub.f64 	%fd612, %fd611, %fd14;
	fma.rn.f64 	%fd613, %fd612, 0d3FE62E42FEFA39EF, %fd595;
	fma.rn.f64 	%fd614, %fd612, 0dBFE62E42FEFA39EF, %fd613;
	sub.f64 	%fd615, %fd614, %fd595;
	sub.f64 	%fd616, %fd610, %fd615;
	fma.rn.f64 	%fd617, %fd612, 0d3C7ABC9E3B39803F, %fd616;
	add.f64 	%fd759, %fd613, %fd617;
	bra.uni 	$L__BB0_82;
$L__BB0_81:
	fma.rn.f64 	%fd586, %fd757, 0d7FF0000000000000, 0d7FF0000000000000;
	{
	.reg .b32 %temp; 
	mov.b64 	{%temp, %r273}, %fd757;
	}
	and.b32  	%r274, %r273, 2147483647;
	setp.eq.s32 	%p82, %r274, 0;
	selp.f64 	%fd759, 0dFFF0000000000000, %fd586, %p82;
$L__BB0_82:
	neg.f64 	%fd618, %fd759;
	sub.f64 	%fd619, %fd759, %fd553;
	selp.f64 	%fd760, %fd618, %fd619, %p77;
$L__BB0_83:
	cvt.rn.f64.u32 	%fd620, %r381;
	{
	.reg .b32 %temp; 
	mov.b64 	{%temp, %r283}, %fd620;
	}
	setp.lt.s32 	%p85, %r283, 0;
	{ // callseq 8, 0
	.param .b64 param0;
	st.param.f64 	[param0], %fd620;
	.param .b64 retval0;
	call.uni (retval0), 
	__internal_lgamma_pos, 
	(
	param0
	);
	ld.param.f64 	%fd621, [retval0];
	} // callseq 8
	selp.f64 	%fd623, 0d7FF0000000000000, %fd621, %p85;
	add.f64 	%fd624, %fd755, %fd623;
	add.f64 	%fd113, %fd624, %fd760;
	cvt.rn.f64.s32 	%fd625, %r385;
	add.f64 	%fd626, %fd625, 0d3FF0000000000000;
	abs.f64 	%fd762, %fd626;
	{ // callseq 9, 0
	.param .b64 param0;
	st.param.f64 	[param0], %fd762;
	.param .b64 retval0;
	call.uni (retval0), 
	__internal_lgamma_pos, 
	(
	param0
	);
	ld.param.f64 	%fd627, [retval0];
	} // callseq 9
	{
	.reg .b32 %temp; 
	mov.b64 	{%temp, %r284}, %fd626;
	}
	setp.gt.s32 	%p86, %r284, -1;
	mov.f64 	%fd765, %fd627;
	@%p86 bra 	$L__BB0_95;
	cvt.rzi.f64.f64 	%fd629, %fd762;
	setp.eq.f64 	%p87, %fd762, %fd629;
	mov.f64 	%fd765, 0d7FF0000000000000;
	@%p87 bra 	$L__BB0_95;
	{
	.reg .b32 %temp; 
	mov.b64 	{%temp, %r113}, %fd762;
	}
	setp.lt.s32 	%p88, %r113, 1006632960;
	@%p88 bra 	$L__BB0_87;
	{
	.reg .b32 %temp; 
	mov.b64 	{%r285, %temp}, %fd762;
	}
	add.s32 	%r286, %r113, 1048576;
	mov.b64 	%fd630, {%r285, %r286};
	cvt.rni.f64.f64 	%fd631, %fd630;
	cvt.rzi.s64.f64 	%rd43, %fd631;
	cvt.u32.u64 	%r287, %rd43;
	fma.rn.f64 	%fd632, %fd631, 0dBFE0000000000000, %fd762;
	mul.f64 	%fd633, %fd632, 0d3CA1A62633145C07;
	fma.rn.f64 	%fd634, %fd632, 0d400921FB54442D18, %fd633;
	shl.b64 	%rd44, %rd43, 6;
	and.b64  	%rd45, %rd44, 64;
	mov.u64 	%rd46, __cudart_sin_cos_coeffs;
	add.s64 	%rd47, %rd46, %rd45;
	mul.rn.f64 	%fd635, %fd634, %fd634;
	and.b64  	%rd48, %rd43, 1;
	setp.eq.b64 	%p89, %rd48, 1;
	selp.f64 	%fd636, 0dBDA8FF8320FD8164, 0d3DE5DB65F9785EBA, %p89;
	ld.global.nc.v2.f64 	{%fd637, %fd638}, [%rd47];
	fma.rn.f64 	%fd639, %fd636, %fd635, %fd637;
	fma.rn.f64 	%fd640, %fd639, %fd635, %fd638;
	ld.global.nc.v2.f64 	{%fd641, %fd642}, [%rd47+16];
	fma.rn.f64 	%fd643, %fd640, %fd635, %fd641;
	fma.rn.f64 	%fd644, %fd643, %fd635, %fd642;
	ld.global.nc.v2.f64 	{%fd645, %fd646}, [%rd47+32];
	fma.rn.f64 	%fd647, %fd644, %fd635, %fd645;
	fma.rn.f64 	%fd648, %fd647, %fd635, %fd646;
	fma.rn.f64 	%fd649, %fd648, %fd634, %fd634;
	fma.rn.f64 	%fd650, %fd648, %fd635, 0d3FF0000000000000;
	selp.f64 	%fd651, %fd650, %fd649, %p89;
	and.b32  	%r288, %r287, 2;
	setp.eq.s32 	%p90, %r288, 0;
	mov.f64 	%fd652, 0d0000000000000000;
	sub.f64 	%fd653, %fd652, %fd651;
	selp.f64 	%fd654, %fd651, %fd653, %p90;
	cvt.rn.f64.s32 	%fd655, %r385;
	add.f64 	%fd656, %fd655, 0d3FF0000000000000;
	mul.f64 	%fd657, %fd656, %fd654;
	abs.f64 	%fd658, %fd657;
	mov.f64 	%fd659, 0d400921FB54442D18;
	div.rn.f64 	%fd762, %fd659, %fd658;
$L__BB0_87:
	{
	.reg .b32 %temp; 
	mov.b64 	{%temp, %r410}, %fd762;
	}
	{
	.reg .b32 %temp; 
	mov.b64 	{%r411, %temp}, %fd762;
	}
	setp.gt.s32 	%p91, %r410, 1048575;
	mov.b32 	%r412, -1023;
	@%p91 bra 	$L__BB0_89;
	mul.f64 	%fd762, %fd762, 0d4350000000000000;
	{
	.reg .b32 %temp; 
	mov.b64 	{%temp, %r410}, %fd762;
	}
	{
	.reg .b32 %temp; 
	mov.b64 	{%r411, %temp}, %fd762;
	}
	mov.b32 	%r412, -1077;
$L__BB0_89:
	add.s32 	%r291, %r410, -1;
	setp.gt.u32 	%p92, %r291, 2146435070;
	@%p92 bra 	$L__BB0_93;
	shr.u32 	%r294, %r410, 20;
	add.s32 	%r413, %r412, %r294;
	and.b32  	%r295, %r410, 1048575;
	or.b32  	%r296, %r295, 1072693248;
	mov.b64 	%fd763, {%r411, %r296};
	setp.lt.u32 	%p94, %r296, 1073127583;
	@%p94 bra 	$L__BB0_92;
	{
	.reg .b32 %temp; 
	mov.b64 	{%r297, %temp}, %fd763;
	}
	{
	.reg .b32 %temp; 
	mov.b64 	{%temp, %r298}, %fd763;
	}
	add.s32 	%r299, %r298, -1048576;
	mov.b64 	%fd763, {%r297, %r299};
	add.s32 	%r413, %r413, 1;
$L__BB0_92:
	add.f64 	%fd661, %fd763, 0dBFF0000000000000;
	add.f64 	%fd662, %fd763, 0d3FF0000000000000;
	rcp.approx.ftz.f64 	%fd663, %fd662;
	neg.f64 	%fd664, %fd662;
	fma.rn.f64 	%fd665, %fd664, %fd663, 0d3FF0000000000000;
	fma.rn.f64 	%fd666, %fd665, %fd665, %fd665;
	fma.rn.f64 	%fd667, %fd666, %fd663, %fd663;
	mul.f64 	%fd668, %fd661, %fd667;
	fma.rn.f64 	%fd669, %fd661, %fd667, %fd668;
	mul.f64 	%fd670, %fd669, %fd669;
	fma.rn.f64 	%fd671, %fd670, 0d3EB1380B3AE80F1E, 0d3ED0EE258B7A8B04;
	fma.rn.f64 	%fd672, %fd671, %fd670, 0d3EF3B2669F02676F;
	fma.rn.f64 	%fd673, %fd672, %fd670, 0d3F1745CBA9AB0956;
	fma.rn.f64 	%fd674, %fd673, %fd670, 0d3F3C71C72D1B5154;
	fma.rn.f64 	%fd675, %fd674, %fd670, 0d3F624924923BE72D;
	fma.rn.f64 	%fd676, %fd675, %fd670, 0d3F8999999999A3C4;
	fma.rn.f64 	%fd677, %fd676, %fd670, 0d3FB5555555555554;
	sub.f64 	%fd678, %fd661, %fd669;
	add.f64 	%fd679, %fd678, %fd678;
	neg.f64 	%fd680, %fd669;
	fma.rn.f64 	%fd681, %fd680, %fd661, %fd679;
	mul.f64 	%fd682, %fd667, %fd681;
	mul.f64 	%fd683, %fd670, %fd677;
	fma.rn.f64 	%fd684, %fd683, %fd669, %fd682;
	xor.b32  	%r300, %r413, -2147483648;
	mov.b32 	%r301, 1127219200;
	mov.b64 	%fd685, {%r300, %r301};
	sub.f64 	%fd686, %fd685, %fd14;
	fma.rn.f64 	%fd687, %fd686, 0d3FE62E42FEFA39EF, %fd669;
	fma.rn.f64 	%fd688, %fd686, 0dBFE62E42FEFA39EF, %fd687;
	sub.f64 	%fd689, %fd688, %fd669;
	sub.f64 	%fd690, %fd684, %fd689;
	fma.rn.f64 	%fd691, %fd686, 0d3C7ABC9E3B39803F, %fd690;
	add.f64 	%fd764, %fd687, %fd691;
	bra.uni 	$L__BB0_94;
$L__BB0_93:
	fma.rn.f64 	%fd660, %fd762, 0d7FF0000000000000, 0d7FF0000000000000;
	{
	.reg .b32 %temp; 
	mov.b64 	{%temp, %r292}, %fd762;
	}
	and.b32  	%r293, %r292, 2147483647;
	setp.eq.s32 	%p93, %r293, 0;
	selp.f64 	%fd764, 0dFFF0000000000000, %fd660, %p93;
$L__BB0_94:
	neg.f64 	%fd692, %fd764;
	sub.f64 	%fd693, %fd764, %fd627;
	selp.f64 	%fd765, %fd692, %fd693, %p88;
$L__BB0_95:
	add.f64 	%fd694, %fd113, %fd765;
	mul.f64 	%fd695, %fd84, 0d3FE0000000000000;
	sub.f64 	%fd128, %fd695, %fd694;
	fma.rn.f64 	%fd696, %fd128, 0d3FF71547652B82FE, 0d4338000000000000;
	{
	.reg .b32 %temp; 
	mov.b64 	{%r124, %temp}, %fd696;
	}
	mov.f64 	%fd697, 0dC338000000000000;
	add.rn.f64 	%fd698, %fd696, %fd697;
	fma.rn.f64 	%fd699, %fd698, 0dBFE62E42FEFA39EF, %fd128;
	fma.rn.f64 	%fd700, %fd698, 0dBC7ABC9E3B39803F, %fd699;
	fma.rn.f64 	%fd701, %fd700, 0d3E5ADE1569CE2BDF, 0d3E928AF3FCA213EA;
	fma.rn.f64 	%fd702, %fd701, %fd700, 0d3EC71DEE62401315;
	fma.rn.f64 	%fd703, %fd702, %fd700, 0d3EFA01997C89EB71;
	fma.rn.f64 	%fd704, %fd703, %fd700, 0d3F2A01A014761F65;
	fma.rn.f64 	%fd705, %fd704, %fd700, 0d3F56C16C1852B7AF;
	fma.rn.f64 	%fd706, %fd705, %fd700, 0d3F81111111122322;
	fma.rn.f64 	%fd707, %fd706, %fd700, 0d3FA55555555502A1;
	fma.rn.f64 	%fd708, %fd707, %fd700, 0d3FC5555555555511;
	fma.rn.f64 	%fd709, %fd708, %fd700, 0d3FE000000000000B;
	fma.rn.f64 	%fd710, %fd709, %fd700, 0d3FF0000000000000;
	fma.rn.f64 	%fd711, %fd710, %fd700, 0d3FF0000000000000;
	{
	.reg .b32 %temp; 
	mov.b64 	{%r125, %temp}, %fd711;
	}
	{
	.reg .b32 %temp; 
	mov.b64 	{%temp, %r126}, %fd711;
	}
	shl.b32 	%r302, %r124, 20;
	add.s32 	%r303, %r302, %r126;
	mov.b64 	%fd766, {%r125, %r303};
	{
	.reg .b32 %temp; 
	mov.b64 	{%temp, %r304}, %fd128;
	}
	mov.b32 	%f2, %r304;
	abs.f32 	%f1, %f2;
	setp.lt.f32 	%p96, %f1, 0f4086232B;
	@%p96 bra 	$L__BB0_98;
	setp.lt.f64 	%p97, %fd128, 0d0000000000000000;
	add.f64 	%fd712, %fd128, 0d7FF0000000000000;
	selp.f64 	%fd766, 0d0000000000000000, %fd712, %p97;
	setp.geu.f32 	%p98, %f1, 0f40874800;
	@%p98 bra 	$L__BB0_98;
	shr.u32 	%r305, %r124, 31;
	add.s32 	%r306, %r124, %r305;
	shr.s32 	%r307, %r306, 1;
	shl.b32 	%r308, %r307, 20;
	add.s32 	%r309, %r126, %r308;
	mov.b64 	%fd713, {%r125, %r309};
	sub.s32 	%r310, %r124, %r307;
	shl.b32 	%r311, %r310, 20;
	add.s32 	%r312, %r311, 1072693248;
	mov.b32 	%r313, 0;
	mov.b64 	%fd714, {%r313, %r312};
	mul.f64 	%fd766, %fd714, %fd713;
$L__BB0_98:
	setp.lt.s32 	%p99, %r382, 1;
	mov.f64 	%fd769, 0d3FF0000000000000;
	@%p99 bra 	$L__BB0_107;
	setp.neu.f64 	%p100, %fd8, 0d0000000000000000;
	setp.lt.s32 	%p101, %r12, 0;
	cvt.rn.f64.u32 	%fd133, %r382;
	{
	.reg .b32 %temp; 
	mov.b64 	{%temp, %r127}, %fd133;
	}
	shr.u32 	%r314, %r127, 20;
	and.b32  	%r315, %r314, 2047;
	add.s32 	%r316, %r315, -1012;
	mov.b64 	%rd49, %fd133;
	shl.b64 	%rd50, %rd49, %r316;
	setp.eq.s64 	%p102, %rd50, -9223372036854775808;
	{ // callseq 10, 0
	.param .b64 param0;
	st.param.f64 	[param0], %fd15;
	.param .b64 param1;
	st.param.f64 	[param1], %fd133;
	.param .b64 retval0;
	call.uni (retval0), 
	__internal_accurate_pow, 
	(
	param0, 
	param1
	);
	ld.param.f64 	%fd716, [retval0];
	} // callseq 10
	and.pred  	%p5, %p101, %p102;
	neg.f64 	%fd718, %fd716;
	selp.f64 	%fd768, %fd718, %fd716, %p5;
	@%p100 bra 	$L__BB0_101;
	selp.b32 	%r320, %r12, 0, %p102;
	setp.lt.s32 	%p104, %r127, 0;
	or.b32  	%r321, %r320, 2146435072;
	selp.b32 	%r322, %r321, %r320, %p104;
	mov.b32 	%r323, 0;
	mov.b64 	%fd768, {%r323, %r322};
$L__BB0_101:
	add.f64 	%fd719, %fd8, %fd133;
	{
	.reg .b32 %temp; 
	mov.b64 	{%temp, %r324}, %fd719;
	}
	and.b32  	%r325, %r324, 2146435072;
	setp.ne.s32 	%p105, %r325, 2146435072;
	@%p105 bra 	$L__BB0_106;
	setp.num.f64 	%p106, %fd8, %fd8;
	@%p106 bra 	$L__BB0_104;
	add.rn.f64 	%fd768, %fd8, %fd133;
	bra.uni 	$L__BB0_106;
$L__BB0_104:
	setp.neu.f64 	%p107, %fd15, 0d7FF0000000000000;
	@%p107 bra 	$L__BB0_106;
	setp.lt.s32 	%p108, %r127, 0;
	selp.b32 	%r326, 0, 2146435072, %p108;
	and.b32  	%r327, %r127, 2147483647;
	setp.ne.s32 	%p109, %r327, 1071644672;
	or.b32  	%r328, %r326, -2147483648;
	selp.b32 	%r329, %r328, %r326, %p109;
	selp.b32 	%r330, %r329, %r326, %p5;
	mov.b32 	%r331, 0;
	mov.b64 	%fd768, {%r331, %r330};
$L__BB0_106:
	setp.eq.f64 	%p110, %fd8, 0d3FF0000000000000;
	selp.f64 	%fd769, 0d3FF0000000000000, %fd768, %p110;
$L__BB0_107:
	neg.f64 	%fd721, %fd766;
	and.b32  	%r332, %r381, 1;
	setp.eq.b32 	%p111, %r332, 1;
	selp.f64 	%fd722, %fd766, %fd721, %p111;
	mul.f64 	%fd143, %fd722, %fd769;
	setp.eq.s32 	%p112, %r380, 0;
	mov.f64 	%fd772, 0d3FF0000000000000;
	@%p112 bra 	$L__BB0_116;
	setp.neu.f64 	%p113, %fd13, 0d0000000000000000;
	setp.lt.s32 	%p114, %r13, 0;
	cvt.rn.f64.u32 	%fd144, %r380;
	{
	.reg .b32 %temp; 
	mov.b64 	{%temp, %r128}, %fd144;
	}
	shr.u32 	%r333, %r128, 20;
	and.b32  	%r334, %r333, 2047;
	add.s32 	%r335, %r334, -1012;
	mov.b64 	%rd54, %fd144;
	shl.b64 	%rd55, %rd54, %r335;
	setp.eq.s64 	%p115, %rd55, -9223372036854775808;
	{ // callseq 11, 0
	.param .b64 param0;
	st.param.f64 	[param0], %fd16;
	.param .b64 param1;
	st.param.f64 	[param1], %fd144;
	.param .b64 retval0;
	call.uni (retval0), 
	__internal_accurate_pow, 
	(
	param0, 
	param1
	);
	ld.param.f64 	%fd723, [retval0];
	} // callseq 11
	and.pred  	%p6, %p114, %p115;
	neg.f64 	%fd725, %fd723;
	selp.f64 	%fd771, %fd725, %fd723, %p6;
	@%p113 bra 	$L__BB0_110;
	selp.b32 	%r339, %r13, 0, %p115;
	setp.lt.s32 	%p117, %r128, 0;
	or.b32  	%r340, %r339, 2146435072;
	selp.b32 	%r341, %r340, %r339, %p117;
	mov.b32 	%r342, 0;
	mov.b64 	%fd771, {%r342, %r341};
$L__BB0_110:
	add.f64 	%fd726, %fd13, %fd144;
	{
	.reg .b32 %temp; 
	mov.b64 	{%temp, %r343}, %fd726;
	}
	and.b32  	%r344, %r343, 2146435072;
	setp.ne.s32 	%p118, %r344, 2146435072;
	@%p118 bra 	$L__BB0_115;
	setp.num.f64 	%p119, %fd13, %fd13;
	@%p119 bra 	$L__BB0_113;
	add.rn.f64 	%fd771, %fd13, %fd144;
	bra.uni 	$L__BB0_115;
$L__BB0_113:
	setp.neu.f64 	%p120, %fd16, 0d7FF0000000000000;
	@%p120 bra 	$L__BB0_115;
	setp.lt.s32 	%p121, %r128, 0;
	selp.b32 	%r345, 0, 2146435072, %p121;
	and.b32  	%r346, %r128, 2147483647;
	setp.ne.s32 	%p122, %r346, 1071644672;
	or.b32  	%r347, %r345, -2147483648;
	selp.b32 	%r348, %r347, %r345, %p122;
	selp.b32 	%r349, %r348, %r345, %p6;
	mov.b32 	%r350, 0;
	mov.b64 	%fd771, {%r350, %r349};
$L__BB0_115:
	setp.eq.f64 	%p123, %fd13, 0d3FF0000000000000;
	selp.f64 	%fd772, 0d3FF0000000000000, %fd771, %p123;
$L__BB0_116:
	fma.rn.f64 	%fd773, %fd143, %fd772, %fd773;
$L__BB0_117:
	add.s32 	%r385, %r385, -1;
	add.s32 	%r384, %r384, 1;
	add.s32 	%r383, %r383, -1;
	add.s32 	%r382, %r382, -1;
	add.s32 	%r381, %r381, 1;
	add.s32 	%r380, %r380, 2;
	add.s32 	%r379, %r379, -1;
	add.s32 	%r378, %r378, 1;
	setp.ne.s32 	%p124, %r384, 1;
	@%p124 bra 	$L__BB0_14;
$L__BB0_118:
	ld.param.u64 	%rd62, [wigner_d_ms_sum_param_5];
	ld.param.u32 	%r365, [wigner_d_ms_sum_param_3];
	ld.param.u32 	%r358, [wigner_d_ms_sum_param_2];
	mov.u32 	%r351, %ctaid.x;
	mov.u32 	%r352, %ntid.x;
	mov.u32 	%r353, %tid.x;
	mad.lo.s32 	%r354, %r351, %r352, %r353;
	mad.lo.s32 	%r355, %r354, %r358, %r354;
	add.s32 	%r356, %r377, %r355;
	cvta.to.global.u64 	%rd59, %rd62;
	mul.wide.s32 	%rd60, %r356, 8;
	add.s64 	%rd61, %rd59, %rd60;
	st.global.f64 	[%rd61], %fd773;
	add.s32 	%r137, %r377, 1;
	add.s32 	%r376, %r137, %r365;
	add.s32 	%r375, %r375, 1;
	setp.ne.s32 	%p125, %r377, %r358;
	mov.u32 	%r377, %r137;
	@%p125 bra 	$L__BB0_12;
$L__BB0_119:
	ret;

}
.func  (.param .align 16 .b8 func_retval0[16]) __internal_trig_reduction_slowpathd(
	.param .b64 __internal_trig_reduction_slowpathd_param_0
)
{
	.local .align 8 .b8 	__local_depot1[40];
	.reg .b64 	%SP;
	.reg .b64 	%SPL;
	.reg .pred 	%p<10>;
	.reg .b32 	%r<47>;
	.reg .b64 	%rd<74>;
	.reg .b64 	%fd<5>;

	mov.u64 	%SPL, __local_depot1;
	ld.param.f64 	%fd4, [__internal_trig_reduction_slowpathd_param_0];
	add.u64 	%rd1, %SPL, 0;
	{
	.reg .b32 %temp; 
	mov.b64 	{%temp, %r1}, %fd4;
	}
	shr.u32 	%r2, %r1, 20;
	and.b32  	%r3, %r2, 2047;
	setp.eq.s32 	%p1, %r3, 2047;
	mov.b32 	%r46, 0;
	@%p1 bra 	$L__BB1_9;
	add.s32 	%r20, %r3, -1024;
	mov.b64 	%rd20, %fd4;
	shl.b64 	%rd2, %rd20, 11;
	shr.u32 	%r4, %r20, 6;
	sub.s32 	%r45, 15, %r4;
	sub.s32 	%r21, 19, %r4;
	setp.lt.u32 	%p2, %r20, 128;
	selp.b32 	%r6, 18, %r21, %p2;
	setp.ge.s32 	%p3, %r45, %r6;
	mov.b64 	%rd70, 0;
	@%p3 bra 	$L__BB1_4;
	add.s32 	%r23, %r6, %r4;
	neg.s32 	%r43, %r23;
	or.b64  	%rd3, %rd2, -9223372036854775808;
	mov.b64 	%rd70, 0;
	mov.b32 	%r42, 0;
	mov.u64 	%rd25, __cudart_i2opi_d;
	mov.u32 	%r44, %r45;
$L__BB1_3:
	.pragma "nounroll";
	mul.wide.s32 	%rd22, %r42, 8;
	add.s64 	%rd23, %rd1, %rd22;
	mul.wide.s32 	%rd24, %r44, 8;
	add.s64 	%rd26, %rd25, %rd24;
	ld.global.nc.u64 	%rd27, [%rd26];
	{
	.reg .u32 %r0, %r1, %r2, %r3, %alo, %ahi, %blo, %bhi, %clo, %chi;
	mov.b64 	{%alo,%ahi}, %rd27;
	mov.b64 	{%blo,%bhi}, %rd3;
	mov.b64 	{%clo,%chi}, %rd70;
	mad.lo.cc.u32 	%r0, %alo, %blo, %clo;
	madc.hi.cc.u32 	%r1, %alo, %blo, %chi;
	madc.hi.u32 	%r2, %alo, %bhi, 0;
	mad.lo.cc.u32 	%r1, %alo, %bhi, %r1;
	madc.hi.cc.u32 	%r2, %ahi, %blo, %r2;
	madc.hi.u32 	%r3, %ahi, %bhi, 0;
	mad.lo.cc.u32 	%r1, %ahi, %blo, %r1;
	madc.lo.cc.u32 	%r2, %ahi, %bhi, %r2;
	addc.u32 	%r3, %r3, 0;
	mov.b64 	%rd28, {%r0,%r1};
	mov.b64 	%rd70, {%r2,%r3};
	}
	st.local.u64 	[%rd23], %rd28;
	add.s32 	%r44, %r44, 1;
	add.s32 	%r43, %r43, 1;
	add.s32 	%r42, %r42, 1;
	setp.ne.s32 	%p4, %r43, -15;
	mov.u32 	%r45, %r6;
	@%p4 bra 	$L__BB1_3;
$L__BB1_4:
	cvt.s64.s32 	%rd29, %r45;
	cvt.u64.u32 	%rd30, %r4;
	add.s64 	%rd31, %rd30, %rd29;
	shl.b64 	%rd32, %rd31, 3;
	add.s64 	%rd33, %rd1, %rd32;
	st.local.u64 	[%rd33+-120], %rd70;
	and.b32  	%r15, %r2, 63;
	ld.local.u64 	%rd72, [%rd1+16];
	ld.local.u64 	%rd71, [%rd1+24];
	setp.eq.s32 	%p5, %r15, 0;
	@%p5 bra 	$L__BB1_6;
	shl.b64 	%rd34, %rd71, %r15;
	shr.u64 	%rd35, %rd72, 1;
	xor.b32  	%r24, %r15, 63;
	shr.u64 	%rd36, %rd35, %r24;
	or.b64  	%rd71, %rd34, %rd36;
	ld.local.u64 	%rd37, [%rd1+8];
	shl.b64 	%rd38, %rd72, %r15;
	shr.u64 	%rd39, %rd37, 1;
	shr.u64 	%rd40, %rd39, %r24;
	or.b64  	%rd72, %rd38, %rd40;
$L__BB1_6:
	and.b32  	%r25, %r1, -2147483648;
	shr.u64 	%rd41, %rd71, 62;
	cvt.u32.u64 	%r26, %rd41;
	mov.b64 	{%r27, %r28}, %rd71;
	mov.b64 	{%r29, %r30}, %rd72;
	shf.l.wrap.b32 	%r31, %r30, %r27, 2;
	shf.l.wrap.b32 	%r32, %r27, %r28, 2;
	mov.b64 	%rd42, {%r31, %r32};
	shl.b64 	%rd43, %rd72, 2;
	shr.u64 	%rd44, %rd42, 63;
	cvt.u32.u64 	%r33, %rd44;
	add.s32 	%r34, %r33, %r26;
	setp.eq.s32 	%p6, %r25, 0;
	neg.s32 	%r35, %r34;
	selp.b32 	%r46, %r34, %r35, %p6;
	setp.gt.s64 	%p7, %rd42, -1;
	mov.b64 	%rd45, 0;
	{
	.reg .u32 %r0, %r1, %r2, %r3, %a0, %a1, %a2, %a3, %b0, %b1, %b2, %b3;
	mov.b64 	{%a0,%a1}, %rd45;
	mov.b64 	{%a2,%a3}, %rd45;
	mov.b64 	{%b0,%b1}, %rd43;
	mov.b64 	{%b2,%b3}, %rd42;
	sub.cc.u32 	%r0, %a0, %b0;
	subc.cc.u32 	%r1, %a1, %b1;
	subc.cc.u32 	%r2, %a2, %b2;
	subc.u32 	%r3, %a3, %b3;
	mov.b64 	%rd46, {%r0,%r1};
	mov.b64 	%rd47, {%r2,%r3};
	}
	xor.b32  	%r36, %r25, -2147483648;
	selp.b64 	%rd73, %rd42, %rd47, %p7;
	selp.b64 	%rd14, %rd43, %rd46, %p7;
	selp.b32 	%r17, %r25, %r36, %p7;
	clz.b64 	%r37, %rd73;
	cvt.u64.u32 	%rd15, %r37;
	setp.eq.s32 	%p8, %r37, 0;
	@%p8 bra 	$L__BB1_8;
	cvt.u32.u64 	%r38, %rd15;
	and.b32  	%r39, %r38, 63;
	shl.b64 	%rd48, %rd73, %r39;
	shr.u64 	%rd49, %rd14, 1;
	not.b32 	%r40, %r38;
	and.b32  	%r41, %r40, 63;
	shr.u64 	%rd50, %rd49, %r41;
	or.b64  	%rd73, %rd48, %rd50;
$L__BB1_8:
	mov.b64 	%rd51, -3958705157555305931;
	{
	.reg .u32 %r0, %r1, %r2, %r3, %alo, %ahi, %blo, %bhi;
	mov.b64 	{%alo,%ahi}, %rd73;
	mov.b64 	{%blo,%bhi}, %rd51;
	mul.lo.u32 	%r0, %alo, %blo;
	mul.hi.u32 	%r1, %alo, %blo;
	mad.lo.cc.u32 	%r1, %alo, %bhi, %r1;
	madc.hi.u32 	%r2, %alo, %bhi, 0;
	mad.lo.cc.u32 	%r1, %ahi, %blo, %r1;
	madc.hi.cc.u32 	%r2, %ahi, %blo, %r2;
	madc.hi.u32 	%r3, %ahi, %bhi, 0;
	mad.lo.cc.u32 	%r2, %ahi, %bhi, %r2;
	addc.u32 	%r3, %r3, 0;
	mov.b64 	%rd52, {%r0,%r1};
	mov.b64 	%rd53, {%r2,%r3};
	}
	setp.gt.s64 	%p9, %rd53, 0;
	{
	.reg .u32 %r0, %r1, %r2, %r3, %a0, %a1, %a2, %a3, %b0, %b1, %b2, %b3;
	mov.b64 	{%a0,%a1}, %rd52;
	mov.b64 	{%a2,%a3}, %rd53;
	mov.b64 	{%b0,%b1}, %rd52;
	mov.b64 	{%b2,%b3}, %rd53;
	add.cc.u32 	%r0, %a0, %b0;
	addc.cc.u32 	%r1, %a1, %b1;
	addc.cc.u32 	%r2, %a2, %b2;
	addc.u32 	%r3, %a3, %b3;
	mov.b64 	%rd54, {%r0,%r1};
	mov.b64 	%rd55, {%r2,%r3};
	}
	selp.b64 	%rd56, %rd55, %rd53, %p9;
	selp.s64 	%rd57, -1, 0, %p9;
	sub.s64 	%rd58, %rd57, %rd15;
	cvt.u64.u32 	%rd59, %r17;
	shl.b64 	%rd60, %rd59, 32;
	add.s64 	%rd61, %rd56, 1;
	shr.u64 	%rd62, %rd61, 10;
	add.s64 	%rd63, %rd62, 1;
	shr.u64 	%rd64, %rd63, 1;
	shl.b64 	%rd65, %rd58, 52;
	add.s64 	%rd66, %rd65, %rd64;
	add.s64 	%rd67, %rd66, 4602678819172646912;
	or.b64  	%rd68, %rd67, %rd60;
	mov.b64 	%fd4, %rd68;
$L__BB1_9:
	st.param.f64 	[func_retval0], %fd4;
	st.param.b32 	[func_retval0+8], %r46;
	ret;

}
.func  (.param .b64 func_retval0) __internal_accurate_pow(
	.param .b64 __internal_accurate_pow_param_0,
	.param .b64 __internal_accurate_pow_param_1
)
{
	.reg .pred 	%p<8>;
	.reg .b32 	%r<49>;
	.reg .b32 	%f<3>;
	.reg .b64 	%fd<109>;

	ld.param.f64 	%fd10, [__internal_accurate_pow_param_0];
	ld.param.f64 	%fd11, [__internal_accurate_pow_param_1];
	{
	.reg .b32 %temp; 
	mov.b64 	{%temp, %r46}, %fd10;
	}
	{
	.reg .b32 %temp; 
	mov.b64 	{%r45, %temp}, %fd10;
	}
	shr.u32 	%r47, %r46, 20;
	setp.gt.u32 	%p1, %r46, 1048575;
	@%p1 bra 	$L__BB2_2;
	mul.f64 	%fd12, %fd10, 0d4350000000000000;
	{
	.reg .b32 %temp; 
	mov.b64 	{%temp, %r46}, %fd12;
	}
	{
	.reg .b32 %temp; 
	mov.b64 	{%r45, %temp}, %fd12;
	}
	shr.u32 	%r16, %r46, 20;
	add.s32 	%r47, %r16, -54;
$L__BB2_2:
	add.s32 	%r48, %r47, -1023;
	and.b32  	%r17, %r46, -2146435073;
	or.b32  	%r18, %r17, 1072693248;
	mov.b64 	%fd107, {%r45, %r18};
	setp.lt.u32 	%p2, %r18, 1073127583;
	@%p2 bra 	$L__BB2_4;
	{
	.reg .b32 %temp; 
	mov.b64 	{%r19, %temp}, %fd107;
	}
	{
	.reg .b32 %temp; 
	mov.b64 	{%temp, %r20}, %fd107;
	}
	add.s32 	%r21, %r20, -1048576;
	mov.b64 	%fd107, {%r19, %r21};
	add.s32 	%r48, %r47, -1022;
$L__BB2_4:
	add.f64 	%fd13, %fd107, 0dBFF0000000000000;
	add.f64 	%fd14, %fd107, 0d3FF0000000000000;
	rcp.approx.ftz.f64 	%fd15, %fd14;
	neg.f64 	%fd16, %fd14;
	fma.rn.f64 	%fd17, %fd16, %fd15, 0d3FF0000000000000;
	fma.rn.f64 	%fd18, %fd17, %fd17, %fd17;
	fma.rn.f64 	%fd19, %fd18, %fd15, %fd15;
	mul.f64 	%fd20, %fd13, %fd19;
	fma.rn.f64 	%fd21, %fd13, %fd19, %fd20;
	mul.f64 	%fd22, %fd21, %fd21;
	fma.rn.f64 	%fd23, %fd22, 0d3EB0F5FF7D2CAFE2, 0d3ED0F5D241AD3B5A;
	fma.rn.f64 	%fd24, %fd23, %fd22, 0d3EF3B20A75488A3F;
	fma.rn.f64 	%fd25, %fd24, %fd22, 0d3F1745CDE4FAECD5;
	fma.rn.f64 	%fd26, %fd25, %fd22, 0d3F3C71C7258A578B;
	fma.rn.f64 	%fd27, %fd26, %fd22, 0d3F6249249242B910;
	fma.rn.f64 	%fd28, %fd27, %fd22, 0d3F89999999999DFB;
	sub.f64 	%fd29, %fd13, %fd21;
	add.f64 	%fd30, %fd29, %fd29;
	neg.f64 	%fd31, %fd21;
	fma.rn.f64 	%fd32, %fd31, %fd13, %fd30;
	mul.f64 	%fd33, %fd19, %fd32;
	fma.rn.f64 	%fd34, %fd22, %fd28, 0d3FB5555555555555;
	mov.f64 	%fd35, 0d3FB5555555555555;
	sub.f64 	%fd36, %fd35, %fd34;
	fma.rn.f64 	%fd37, %fd22, %fd28, %fd36;
	add.f64 	%fd38, %fd37, 0dBC46A4CB00B9E7B0;
	add.f64 	%fd39, %fd34, %fd38;
	sub.f64 	%fd40, %fd34, %fd39;
	add.f64 	%fd41, %fd38, %fd40;
	mul.rn.f64 	%fd42, %fd21, %fd21;
	neg.f64 	%fd43, %fd42;
	fma.rn.f64 	%fd44, %fd21, %fd21, %fd43;
	{
	.reg .b32 %temp; 
	mov.b64 	{%r22, %temp}, %fd33;
	}
	{
	.reg .b32 %temp; 
	mov.b64 	{%temp, %r23}, %fd33;
	}
	add.s32 	%r24, %r23, 1048576;
	mov.b64 	%fd45, {%r22, %r24};
	fma.rn.f64 	%fd46, %fd21, %fd45, %fd44;
	mul.rn.f64 	%fd47, %fd42, %fd21;
	neg.f64 	%fd48, %fd47;
	fma.rn.f64 	%fd49, %fd42, %fd21, %fd48;
	fma.rn.f64 	%fd50, %fd42, %fd33, %fd49;
	fma.rn.f64 	%fd51, %fd46, %fd21, %fd50;
	mul.rn.f64 	%fd52, %fd39, %fd47;
	neg.f64 	%fd53, %fd52;
	fma.rn.f64 	%fd54, %fd39, %fd47, %fd53;
	fma.rn.f64 	%fd55, %fd39, %fd51, %fd54;
	fma.rn.f64 	%fd56, %fd41, %fd47, %fd55;
	add.f64 	%fd57, %fd52, %fd56;
	sub.f64 	%fd58, %fd52, %fd57;
	add.f64 	%fd59, %fd56, %fd58;
	add.f64 	%fd60, %fd21, %fd57;
	sub.f64 	%fd61, %fd21, %fd60;
	add.f64 	%fd62, %fd57, %fd61;
	add.f64 	%fd63, %fd59, %fd62;
	add.f64 	%fd64, %fd33, %fd63;
	add.f64 	%fd65, %fd60, %fd64;
	sub.f64 	%fd66, %fd60, %fd65;
	add.f64 	%fd67, %fd64, %fd66;
	xor.b32  	%r25, %r48, -2147483648;
	mov.b32 	%r26, 1127219200;
	mov.b64 	%fd68, {%r25, %r26};
	mov.b32 	%r27, -2147483648;
	mov.b64 	%fd69, {%r27, %r26};
	sub.f64 	%fd70, %fd68, %fd69;
	fma.rn.f64 	%fd71, %fd70, 0d3FE62E42FEFA39EF, %fd65;
	fma.rn.f64 	%fd72, %fd70, 0dBFE62E42FEFA39EF, %fd71;
	sub.f64 	%fd73, %fd72, %fd65;
	sub.f64 	%fd74, %fd67, %fd73;
	fma.rn.f64 	%fd75, %fd70, 0d3C7ABC9E3B39803F, %fd74;
	add.f64 	%fd76, %fd71, %fd75;
	sub.f64 	%fd77, %fd71, %fd76;
	add.f64 	%fd78, %fd75, %fd77;
	{
	.reg .b32 %temp; 
	mov.b64 	{%temp, %r28}, %fd11;
	}
	{
	.reg .b32 %temp; 
	mov.b64 	{%r29, %temp}, %fd11;
	}
	shl.b32 	%r30, %r28, 1;
	setp.gt.u32 	%p3, %r30, -33554433;
	and.b32  	%r31, %r28, -15728641;
	selp.b32 	%r32, %r31, %r28, %p3;
	mov.b64 	%fd79, {%r29, %r32};
	mul.rn.f64 	%fd80, %fd76, %fd79;
	neg.f64 	%fd81, %fd80;
	fma.rn.f64 	%fd82, %fd76, %fd79, %fd81;
	fma.rn.f64 	%fd83, %fd78, %fd79, %fd82;
	add.f64 	%fd4, %fd80, %fd83;
	sub.f64 	%fd84, %fd80, %fd4;
	add.f64 	%fd5, %fd83, %fd84;
	fma.rn.f64 	%fd85, %fd4, 0d3FF71547652B82FE, 0d4338000000000000;
	{
	.reg .b32 %temp; 
	mov.b64 	{%r13, %temp}, %fd85;
	}
	mov.f64 	%fd86, 0dC338000000000000;
	add.rn.f64 	%fd87, %fd85, %fd86;
	fma.rn.f64 	%fd88, %fd87, 0dBFE62E42FEFA39EF, %fd4;
	fma.rn.f64 	%fd89, %fd87, 0dBC7ABC9E3B39803F, %fd88;
	fma.rn.f64 	%fd90, %fd89, 0d3E5ADE1569CE2BDF, 0d3E928AF3FCA213EA;
	fma.rn.f64 	%fd91, %fd90, %fd89, 0d3EC71DEE62401315;
	fma.rn.f64 	%fd92, %fd91, %fd89, 0d3EFA01997C89EB71;
	fma.rn.f64 	%fd93, %fd92, %fd89, 0d3F2A01A014761F65;
	fma.rn.f64 	%fd94, %fd93, %fd89, 0d3F56C16C1852B7AF;
	fma.rn.f64 	%fd95, %fd94, %fd89, 0d3F81111111122322;
	fma.rn.f64 	%fd96, %fd95, %fd89, 0d3FA55555555502A1;
	fma.rn.f64 	%fd97, %fd96, %fd89, 0d3FC5555555555511;
	fma.rn.f64 	%fd98, %fd97, %fd89, 0d3FE000000000000B;
	fma.rn.f64 	%fd99, %fd98, %fd89, 0d3FF0000000000000;
	fma.rn.f64 	%fd100, %fd99, %fd89, 0d3FF0000000000000;
	{
	.reg .b32 %temp; 
	mov.b64 	{%r14, %temp}, %fd100;
	}
	{
	.reg .b32 %temp; 
	mov.b64 	{%temp, %r15}, %fd100;
	}
	shl.b32 	%r33, %r13, 20;
	add.s32 	%r34, %r33, %r15;
	mov.b64 	%fd108, {%r14, %r34};
	{
	.reg .b32 %temp; 
	mov.b64 	{%temp, %r35}, %fd4;
	}
	mov.b32 	%f2, %r35;
	abs.f32 	%f1, %f2;
	setp.lt.f32 	%p4, %f1, 0f4086232B;
	@%p4 bra 	$L__BB2_7;
	setp.lt.f64 	%p5, %fd4, 0d0000000000000000;
	add.f64 	%fd101, %fd4, 0d7FF0000000000000;
	selp.f64 	%fd108, 0d0000000000000000, %fd101, %p5;
	setp.geu.f32 	%p6, %f1, 0f40874800;
	@%p6 bra 	$L__BB2_7;
	shr.u32 	%r36, %r13, 31;
	add.s32 	%r37, %r13, %r36;
	shr.s32 	%r38, %r37, 1;
	shl.b32 	%r39, %r38, 20;
	add.s32 	%r40, %r15, %r39;
	mov.b64 	%fd102, {%r14, %r40};
	sub.s32 	%r41, %r13, %r38;
	shl.b32 	%r42, %r41, 20;
	add.s32 	%r43, %r42, 1072693248;
	mov.b32 	%r44, 0;
	mov.b64 	%fd103, {%r44, %r43};
	mul.f64 	%fd108, %fd103, %fd102;
$L__BB2_7:
	abs.f64 	%fd104, %fd108;
	setp.eq.f64 	%p7, %fd104, 0d7FF0000000000000;
	fma.rn.f64 	%fd105, %fd108, %fd5, %fd108;
	selp.f64 	%fd106, %fd108, %fd105, %p7;
	st.param.f64 	[func_retval0], %fd106;
	ret;

}
.func  (.param .b64 func_retval0) __internal_lgamma_pos(
	.param .b64 __internal_lgamma_pos_param_0
)
{
	.reg .pred 	%p<12>;
	.reg .b32 	%r<47>;
	.reg .b64 	%fd<184>;

	ld.param.f64 	%fd22, [__internal_lgamma_pos_param_0];
	{
	.reg .b32 %temp; 
	mov.b64 	{%temp, %r1}, %fd22;
	}
	setp.lt.s32 	%p1, %r1, 1074266112;
	@%p1 bra 	$L__BB3_9;
	setp.lt.u32 	%p8, %r1, 1075838976;
	@%p8 bra 	$L__BB3_8;
	setp.gt.u32 	%p9, %r1, 2146435071;
	@%p9 bra 	$L__BB3_6;
	{
	.reg .b32 %temp; 
	mov.b64 	{%r30, %temp}, %fd22;
	}
	shr.u32 	%r2, %r1, 20;
	add.s32 	%r42, %r2, -1023;
	and.b32  	%r31, %r1, 1048575;
	or.b32  	%r32, %r31, 1072693248;
	mov.b64 	%fd178, {%r30, %r32};
	setp.lt.u32 	%p10, %r32, 1073127583;
	@%p10 bra 	$L__BB3_5;
	{
	.reg .b32 %temp; 
	mov.b64 	{%r33, %temp}, %fd178;
	}
	{
	.reg .b32 %temp; 
	mov.b64 	{%temp, %r34}, %fd178;
	}
	add.s32 	%r35, %r34, -1048576;
	mov.b64 	%fd178, {%r33, %r35};
	add.s32 	%r42, %r2, -1022;
$L__BB3_5:
	add.f64 	%fd129, %fd178, 0dBFF0000000000000;
	add.f64 	%fd130, %fd178, 0d3FF0000000000000;
	rcp.approx.ftz.f64 	%fd131, %fd130;
	neg.f64 	%fd132, %fd130;
	fma.rn.f64 	%fd133, %fd132, %fd131, 0d3FF0000000000000;
	fma.rn.f64 	%fd134, %fd133, %fd133, %fd133;
	fma.rn.f64 	%fd135, %fd134, %fd131, %fd131;
	mul.f64 	%fd136, %fd129, %fd135;
	fma.rn.f64 	%fd137, %fd129, %fd135, %fd136;
	mul.f64 	%fd138, %fd137, %fd137;
	fma.rn.f64 	%fd139, %fd138, 0d3EB1380B3AE80F1E, 0d3ED0EE258B7A8B04;
	fma.rn.f64 	%fd140, %fd139, %fd138, 0d3EF3B2669F02676F;
	fma.rn.f64 	%fd141, %fd140, %fd138, 0d3F1745CBA9AB0956;
	fma.rn.f64 	%fd142, %fd141, %fd138, 0d3F3C71C72D1B5154;
	fma.rn.f64 	%fd143, %fd142, %fd138, 0d3F624924923BE72D;
	fma.rn.f64 	%fd144, %fd143, %fd138, 0d3F8999999999A3C4;
	fma.rn.f64 	%fd145, %fd144, %fd138, 0d3FB5555555555554;
	sub.f64 	%fd146, %fd129, %fd137;
	add.f64 	%fd147, %fd146, %fd146;
	neg.f64 	%fd148, %fd137;
	fma.rn.f64 	%fd149, %fd148, %fd129, %fd147;
	mul.f64 	%fd150, %fd135, %fd149;
	mul.f64 	%fd151, %fd138, %fd145;
	fma.rn.f64 	%fd152, %fd151, %fd137, %fd150;
	xor.b32  	%r36, %r42, -2147483648;
	mov.b32 	%r37, 1127219200;
	mov.b64 	%fd153, {%r36, %r37};
	mov.b32 	%r38, -2147483648;
	mov.b64 	%fd154, {%r38, %r37};
	sub.f64 	%fd155, %fd153, %fd154;
	fma.rn.f64 	%fd156, %fd155, 0d3FE62E42FEFA39EF, %fd137;
	fma.rn.f64 	%fd157, %fd155, 0dBFE62E42FEFA39EF, %fd156;
	sub.f64 	%fd158, %fd157, %fd137;
	sub.f64 	%fd159, %fd152, %fd158;
	fma.rn.f64 	%fd160, %fd155, 0d3C7ABC9E3B39803F, %fd159;
	add.f64 	%fd179, %fd156, %fd160;
	bra.uni 	$L__BB3_7;
$L__BB3_6:
	fma.rn.f64 	%fd179, %fd22, 0d7FF0000000000000, 0d7FF0000000000000;
$L__BB3_7:
	rcp.approx.ftz.f64 	%fd161, %fd22;
	neg.f64 	%fd162, %fd22;
	fma.rn.f64 	%fd163, %fd162, %fd161, 0d3FF0000000000000;
	fma.rn.f64 	%fd164, %fd163, %fd163, %fd163;
	fma.rn.f64 	%fd165, %fd164, %fd161, %fd161;
	mul.f64 	%fd166, %fd165, %fd165;
	{
	.reg .b32 %temp; 
	mov.b64 	{%r39, %temp}, %fd179;
	}
	{
	.reg .b32 %temp; 
	mov.b64 	{%temp, %r40}, %fd179;
	}
	add.s32 	%r41, %r40, -1048576;
	mov.b64 	%fd167, {%r39, %r41};
	add.f64 	%fd168, %fd22, 0dBFE0000000000000;
	fma.rn.f64 	%fd169, %fd166, 0dBF5AC321034783F9, 0d3F4B68B992738FBF;
	fma.rn.f64 	%fd170, %fd169, %fd166, 0dBF4380D01E4F7B8C;
	fma.rn.f64 	%fd171, %fd170, %fd166, 0d3F4A019FA29F7264;
	fma.rn.f64 	%fd172, %fd171, %fd166, 0dBF66C16C16B2ACEC;
	fma.rn.f64 	%fd173, %fd172, %fd166, 0d3FB5555555555545;
	fma.rn.f64 	%fd174, %fd173, %fd165, 0d3FED67F1C864BEAE;
	fma.rn.f64 	%fd175, %fd167, %fd168, %fd174;
	fma.rn.f64 	%fd176, %fd167, %fd168, %fd162;
	add.f64 	%fd177, %fd176, %fd175;
	setp.eq.f64 	%p11, %fd22, 0d7FF0000000000000;
	selp.f64 	%fd183, 0d7FF0000000000000, %fd177, %p11;
	bra.uni 	$L__BB3_21;
$L__BB3_8:
	add.f64 	%fd113, %fd22, 0dC008000000000000;
	fma.rn.f64 	%fd114, %fd113, 0dC0AF7040BB18FB05, 0dC1122B7730207EF3;
	fma.rn.f64 	%fd115, %fd114, %fd113, 0dC1585A0DB81DE7D0;
	fma.rn.f64 	%fd116, %fd115, %fd113, 0dC18A992B8BA94677;
	fma.rn.f64 	%fd117, %fd116, %fd113, 0dC1AAC5CB6957CC20;
	fma.rn.f64 	%fd118, %fd117, %fd113, 0dC1BC0E2B308774BE;
	fma.rn.f64 	%fd119, %fd118, %fd113, 0dC1C6BA13DCAE7F67;
	fma.rn.f64 	%fd120, %fd119, %fd113, 0dC1CCF33B9C3D120C;
	add.f64 	%fd121, %fd113, 0dC08FF62E0BE189FE;
	fma.rn.f64 	%fd122, %fd121, %fd113, 0dC10074FACE10C93F;
	fma.rn.f64 	%fd123, %fd122, %fd113, 0dC151B662F8D75791;
	fma.rn.f64 	%fd124, %fd123, %fd113, 0dC18EE64AB4D207F7;
	fma.rn.f64 	%fd125, %fd124, %fd113, 0dC1B9051687C9951A;
	fma.rn.f64 	%fd126, %fd125, %fd113, 0dC1D2B866BF0B853D;
	fma.rn.f64 	%fd127, %fd126, %fd113, 0dC1D4E2130E9DC133;
	div.rn.f64 	%fd128, %fd120, %fd127;
	add.f64 	%fd183, %fd113, %fd128;
	bra.uni 	$L__BB3_21;
$L__BB3_9:
	setp.lt.s32 	%p2, %r1, 1073217536;
	@%p2 bra 	$L__BB3_11;
	add.f64 	%fd93, %fd22, 0dC000000000000000;
	fma.rn.f64 	%fd94, %fd93, 0d3E452636124338B3, 0dBE71FA71D78C0EE2;
	fma.rn.f64 	%fd95, %fd94, %fd93, 0d3E8D111F31E61306;
	fma.rn.f64 	%fd96, %fd95, %fd93, 0dBEA0502BBE1B2706;
	fma.rn.f64 	%fd97, %fd96, %fd93, 0d3EB06850B2970292;
	fma.rn.f64 	%fd98, %fd97, %fd93, 0dBEC108474875033D;
	fma.rn.f64 	%fd99, %fd98, %fd93, 0d3ED24ACCC62909DC;
	fma.rn.f64 	%fd100, %fd99, %fd93, 0dBEE3CB25209E63BE;
	fma.rn.f64 	%fd101, %fd100, %fd93, 0d3EF581CBBC8CDC7B;
	fma.rn.f64 	%fd102, %fd101, %fd93, 0dBF078E04B85C7597;
	fma.rn.f64 	%fd103, %fd102, %fd93, 0d3F1A12730CF45051;
	fma.rn.f64 	%fd104, %fd103, %fd93, 0dBF2D3FD354062012;
	fma.rn.f64 	%fd105, %fd104, %fd93, 0d3F40B36B0B4DE323;
	fma.rn.f64 	%fd106, %fd105, %fd93, 0dBF538AC5C6D0317A;
	fma.rn.f64 	%fd107, %fd106, %fd93, 0d3F67ADD6EAAB19FC;
	fma.rn.f64 	%fd108, %fd107, %fd93, 0dBF7E404FC20E4D5B;
	fma.rn.f64 	%fd109, %fd108, %fd93, 0d3F951322AC7DA390;
	fma.rn.f64 	%fd110, %fd109, %fd93, 0dBFB13E001A5578A3;
	fma.rn.f64 	%fd111, %fd110, %fd93, 0d3FD4A34CC4A60FA3;
	fma.rn.f64 	%fd112, %fd111, %fd93, 0d3FDB0EE6072093CF;
	mul.f64 	%fd183, %fd93, %fd112;
	bra.uni 	$L__BB3_21;
$L__BB3_11:
	setp.lt.s32 	%p3, %r1, 1072064102;
	@%p3 bra 	$L__BB3_13;
	mov.f64 	%fd70, 0d3FF0000000000000;
	sub.f64 	%fd71, %fd70, %fd22;
	fma.rn.f64 	%fd72, %fd71, 0d3F881F6D2A4C4310, 0d3FA3EB504359EB88;
	fma.rn.f64 	%fd73, %fd72, %fd71, 0d3FAE35D8DEB06317;
	fma.rn.f64 	%fd74, %fd73, %fd71, 0d3FAED469A8B6ECCE;
	fma.rn.f64 	%fd75, %fd74, %fd71, 0d3FACC1B1C357BEFE;
	fma.rn.f64 	%fd76, %fd75, %fd71, 0d3FAD7154DB67F79F;
	fma.rn.f64 	%fd77, %fd76, %fd71, 0d3FAFCC622CF2F7BB;
	fma.rn.f64 	%fd78, %fd77, %fd71, 0d3FB11747A4D1CC43;
	fma.rn.f64 	%fd79, %fd78, %fd71, 0d3FB24CE16A21B8AC;
	fma.rn.f64 	%fd80, %fd79, %fd71, 0d3FB3B1C21A7BCB00;
	fma.rn.f64 	%fd81, %fd80, %fd71, 0d3FB556723452ED57;
	fma.rn.f64 	%fd82, %fd81, %fd71, 0d3FB748C00891544F;
	fma.rn.f64 	%fd83, %fd82, %fd71, 0d3FB9A0207808CF40;
	fma.rn.f64 	%fd84, %fd83, %fd71, 0d3FBC80673B8AE26B;
	fma.rn.f64 	%fd85, %fd84, %fd71, 0d3FC010B364B7E555;
	fma.rn.f64 	%fd86, %fd85, %fd71, 0d3FC2703A1D239658;
	fma.rn.f64 	%fd87, %fd86, %fd71, 0d3FC5B40CB1137E6E;
	fma.rn.f64 	%fd88, %fd87, %fd71, 0d3FCA8B9C17AC4F03;
	fma.rn.f64 	%fd89, %fd88, %fd71, 0d3FD151322AC7CB52;
	fma.rn.f64 	%fd90, %fd89, %fd71, 0d3FD9A4D55BEAB1D4;
	fma.rn.f64 	%fd91, %fd90, %fd71, 0d3FEA51A6625307D6;
	fma.rn.f64 	%fd92, %fd91, %fd71, 0d3FE2788CFC6FB619;
	mul.f64 	%fd183, %fd71, %fd92;
	bra.uni 	$L__BB3_21;
$L__BB3_13:
	fma.rn.f64 	%fd23, %fd22, 0dBE7844988BFE6590, 0d3EA7B77CEB0625E8;
	fma.rn.f64 	%fd24, %fd23, %fd22, 0dBE998C69C8710CC4;
	fma.rn.f64 	%fd25, %fd24, %fd22, 0dBEF6527A5A11CF6E;
	fma.rn.f64 	%fd26, %fd25, %fd22, 0d3F20EC2950B1B5DE;
	fma.rn.f64 	%fd27, %fd26, %fd22, 0dBF2C4D80C24BA278;
	fma.rn.f64 	%fd28, %fd27, %fd22, 0dBF5315B4E8CC0D09;
	fma.rn.f64 	%fd29, %fd28, %fd22, 0d3F7D917F15D50020;
	fma.rn.f64 	%fd30, %fd29, %fd22, 0dBF83B4ABB41CB6FA;
	fma.rn.f64 	%fd31, %fd30, %fd22, 0dBFA59AF1275B7120;
	fma.rn.f64 	%fd32, %fd31, %fd22, 0d3FC5512321A168A0;
	fma.rn.f64 	%fd33, %fd32, %fd22, 0dBFA5815E8FDCE74C;
	fma.rn.f64 	%fd34, %fd33, %fd22, 0dBFE4FCF4026ADD1A;
	fma.rn.f64 	%fd35, %fd34, %fd22, 0d3FE2788CFC6FB5C8;
	mul.f64 	%fd36, %fd22, %fd35;
	fma.rn.f64 	%fd180, %fd36, %fd22, %fd22;
	{
	.reg .b32 %temp; 
	mov.b64 	{%temp, %r43}, %fd180;
	}
	{
	.reg .b32 %temp; 
	mov.b64 	{%r44, %temp}, %fd180;
	}
	setp.gt.s32 	%p4, %r43, 1048575;
	mov.b32 	%r45, -1023;
	@%p4 bra 	$L__BB3_15;
	mul.f64 	%fd180, %fd180, 0d4350000000000000;
	{
	.reg .b32 %temp; 
	mov.b64 	{%temp, %r43}, %fd180;
	}
	{
	.reg .b32 %temp; 
	mov.b64 	{%r44, %temp}, %fd180;
	}
	mov.b32 	%r45, -1077;
$L__BB3_15:
	add.s32 	%r18, %r43, -1;
	setp.gt.u32 	%p5, %r18, 2146435070;
	@%p5 bra 	$L__BB3_19;
	shr.u32 	%r21, %r43, 20;
	add.s32 	%r46, %r45, %r21;
	and.b32  	%r22, %r43, 1048575;
	or.b32  	%r23, %r22, 1072693248;
	mov.b64 	%fd181, {%r44, %r23};
	setp.lt.u32 	%p7, %r23, 1073127583;
	@%p7 bra 	$L__BB3_18;
	{
	.reg .b32 %temp; 
	mov.b64 	{%r24, %temp}, %fd181;
	}
	{
	.reg .b32 %temp; 
	mov.b64 	{%temp, %r25}, %fd181;
	}
	add.s32 	%r26, %r25, -1048576;
	mov.b64 	%fd181, {%r24, %r26};
	add.s32 	%r46, %r46, 1;
$L__BB3_18:
	add.f64 	%fd38, %fd181, 0dBFF0000000000000;
	add.f64 	%fd39, %fd181, 0d3FF0000000000000;
	rcp.approx.ftz.f64 	%fd40, %fd39;
	neg.f64 	%fd41, %fd39;
	fma.rn.f64 	%fd42, %fd41, %fd40, 0d3FF0000000000000;
	fma.rn.f64 	%fd43, %fd42, %fd42, %fd42;
	fma.rn.f64 	%fd44, %fd43, %fd40, %fd40;
	mul.f64 	%fd45, %fd38, %fd44;
	fma.rn.f64 	%fd46, %fd38, %fd44, %fd45;
	mul.f64 	%fd47, %fd46, %fd46;
	fma.rn.f64 	%fd48, %fd47, 0d3EB1380B3AE80F1E, 0d3ED0EE258B7A8B04;
	fma.rn.f64 	%fd49, %fd48, %fd47, 0d3EF3B2669F02676F;
	fma.rn.f64 	%fd50, %fd49, %fd47, 0d3F1745CBA9AB0956;
	fma.rn.f64 	%fd51, %fd50, %fd47, 0d3F3C71C72D1B5154;
	fma.rn.f64 	%fd52, %fd51, %fd47, 0d3F624924923BE72D;
	fma.rn.f64 	%fd53, %fd52, %fd47, 0d3F8999999999A3C4;
	fma.rn.f64 	%fd54, %fd53, %fd47, 0d3FB5555555555554;
	sub.f64 	%fd55, %fd38, %fd46;
	add.f64 	%fd56, %fd55, %fd55;
	neg.f64 	%fd57, %fd46;
	fma.rn.f64 	%fd58, %fd57, %fd38, %fd56;
	mul.f64 	%fd59, %fd44, %fd58;
	mul.f64 	%fd60, %fd47, %fd54;
	fma.rn.f64 	%fd61, %fd60, %fd46, %fd59;
	xor.b32  	%r27, %r46, -2147483648;
	mov.b32 	%r28, 1127219200;
	mov.b64 	%fd62, {%r27, %r28};
	mov.b32 	%r29, -2147483648;
	mov.b64 	%fd63, {%r29, %r28};
	sub.f64 	%fd64, %fd62, %fd63;
	fma.rn.f64 	%fd65, %fd64, 0d3FE62E42FEFA39EF, %fd46;
	fma.rn.f64 	%fd66, %fd64, 0dBFE62E42FEFA39EF, %fd65;
	sub.f64 	%fd67, %fd66, %fd46;
	sub.f64 	%fd68, %fd61, %fd67;
	fma.rn.f64 	%fd69, %fd64, 0d3C7ABC9E3B39803F, %fd68;
	add.f64 	%fd182, %fd65, %fd69;
	bra.uni 	$L__BB3_20;
$L__BB3_19:
	fma.rn.f64 	%fd37, %fd180, 0d7FF0000000000000, 0d7FF0000000000000;
	{
	.reg .b32 %temp; 
	mov.b64 	{%temp, %r19}, %fd180;
	}
	and.b32  	%r20, %r19, 2147483647;
	setp.eq.s32 	%p6, %r20, 0;
	selp.f64 	%fd182, 0dFFF0000000000000, %fd37, %p6;
$L__BB3_20:
	neg.f64 	%fd183, %fd182;
$L__BB3_21:
	st.param.f64 	[func_retval0], %fd183;
	ret;

}


// ===== COMPILED SASS (sm_100) =====

	.target	sm_100

	.elftype	@"ET_EXEC"


//--------------------- .note.nv.tkinfo           --------------------------
	.section	.note.nv.tkinfo,"",@"SHT_NOTE"
	.sectionflags	@"SHF_NOTE_NV_TKINFO"
	.tkinfo
        /*0018*/ 	.word	0x00000002
        /*0030*/ 	.string	""
        /*0030*/ 	.string	"ptxas"
        /*0030*/ 	.string	"Cuda compilation tools, release 13.0, V13.0.88"
        /*0030*/ 	.string	"Build cuda_13.0.r13.0/compiler.36424714_0"
        /*0030*/ 	.string	"-arch sm_100 -m 64 "



//--------------------- .note.nv.cuinfo           --------------------------
	.section	.note.nv.cuinfo,"",@"SHT_NOTE"
	.sectionflags	@"SHF_NOTE_NV_CUINFO"
        /*0018*/ 	.short	0x0002
        /*001a*/ 	.short	0x0064
        /*001c*/ 	.short	0x0082
	.zero		2


//--------------------- .nv.info                  --------------------------
	.section	.nv.info,"",@"SHT_CUDA_INFO"
	.align	4


	//----- nvinfo : EIATTR_REGCOUNT
	.align		4
        /*0000*/ 	.byte	0x04, 0x2f
        /*0002*/ 	.short	(.L_3 - .L_2)
	.align		4
.L_2:
        /*0004*/ 	.word	index@(wigner_d_ms_sum)
        /*0008*/ 	.word	0x0000004c


	//----- nvinfo : EIATTR_FRAME_SIZE
	.align		4
.L_3:
        /*000c*/ 	.byte	0x04, 0x11
        /*000e*/ 	.short	(.L_5 - .L_4)
	.align		4
.L_4:
        /*0010*/ 	.word	index@($wigner_d_ms_sum$__internal_trig_reduction_slowpathd)
        /*0014*/ 	.word	0x00000028


	//----- nvinfo : EIATTR_FRAME_SIZE
	.align		4
.L_5:
        /*0018*/ 	.byte	0x04, 0x11
        /*001a*/ 	.short	(.L_7 - .L_6)
	.align		4
.L_6:
        /*001c*/ 	.word	index@($wigner_d_ms_sum$__internal_lgamma_pos)
        /*0020*/ 	.word	0x00000028


	//----- nvinfo : EIATTR_FRAME_SIZE
	.align		4
.L_7:
        /*0024*/ 	.byte	0x04, 0x11
        /*0026*/ 	.short	(.L_9 - .L_8)
	.align		4
.L_8:
        /*0028*/ 	.word	index@($wigner_d_ms_sum$__internal_accurate_pow)
        /*002c*/ 	.word	0x00000028


	//----- nvinfo : EIATTR_FRAME_SIZE
	.align		4
.L_9:
        /*0030*/ 	.byte	0x04, 0x11
        /*0032*/ 	.short	(.L_11 - .L_10)
	.align		4
.L_10:
        /*0034*/ 	.word	index@($__internal_0_$__cuda_sm20_div_rn_f64_full)
        /*0038*/ 	.word	0x00000028


	//----- nvinfo : EIATTR_FRAME_SIZE
	.align		4
.L_11:
        /*003c*/ 	.byte	0x04, 0x11
        /*003e*/ 	.short	(.L_13 - .L_12)
	.align		4
.L_12:
        /*0040*/ 	.word	index@(wigner_d_ms_sum)
        /*0044*/ 	.word	0x00000028


	//----- nvinfo : EIATTR_MIN_STACK_SIZE
	.align		4
.L_13:
        /*0048*/ 	.byte	0x04, 0x12
        /*004a*/ 	.short	(.L_15 - .L_14)
	.align		4
.L_14:
        /*004c*/ 	.word	index@(wigner_d_ms_sum)
        /*0050*/ 	.word	0x00000028
.L_15:


//--------------------- .nv.compat                --------------------------
	.section	.nv.compat,"",@"SHT_CUDA_COMPAT_INFO"
	.align	4
        /*0000*/ 	.byte	0x02, 0x09, 0x00, 0x00, 0x02, 0x02, 0x01, 0x00, 0x02, 0x05, 0x05, 0x00, 0x03, 0x07, 0x01, 0x01
        /*0010*/ 	.byte	0x02, 0x03, 0x00, 0x00, 0x02, 0x06, 0x01, 0x00, 0x04, 0x0b, 0x08, 0x00, 0x01, 0x00, 0x00, 0x00
        /*0020*/ 	.byte	0x00, 0x00, 0x00, 0x00


//--------------------- .nv.info.wigner_d_ms_sum  --------------------------
	.section	.nv.info.wigner_d_ms_sum,"",@"SHT_CUDA_INFO"
	.sectionflags	@""
	.align	4


	//----- nvinfo : EIATTR_CUDA_API_VERSION
	.align		4
        /*0000*/ 	.byte	0x04, 0x37
        /*0002*/ 	.short	(.L_17 - .L_16)
.L_16:
        /*0004*/ 	.word	0x00000082


	//----- nvinfo : EIATTR_KPARAM_INFO
	.align		4
.L_17:
        /*0008*/ 	.byte	0x04, 0x17
        /*000a*/ 	.short	(.L_19 - .L_18)
.L_18:
        /*000c*/ 	.word	0x00000000
        /*0010*/ 	.short	0x0005
        /*0012*/ 	.short	0x0018
        /*0014*/ 	.byte	0x00, 0xf5, 0x21, 0x00


	//----- nvinfo : EIATTR_KPARAM_INFO
	.align		4
.L_19:
        /*0018*/ 	.byte	0x04, 0x17
        /*001a*/ 	.short	(.L_21 - .L_20)
.L_20:
        /*001c*/ 	.word	0x00000000
        /*0020*/ 	.short	0x0004
        /*0022*/ 	.short	0x0014
        /*0024*/ 	.byte	0x00, 0xf0, 0x11, 0x00


	//----- nvinfo : EIATTR_KPARAM_INFO
	.align		4
.L_21:
        /*0028*/ 	.byte	0x04, 0x17
        /*002a*/ 	.short	(.L_23 - .L_22)
.L_22:
        /*002c*/ 	.word	0x00000000
        /*0030*/ 	.short	0x0003
        /*0032*/ 	.short	0x0010
        /*0034*/ 	.byte	0x00, 0xf0, 0x11, 0x00


	//----- nvinfo : EIATTR_KPARAM_INFO
	.align		4
.L_23:
        /*0038*/ 	.byte	0x04, 0x17
        /*003a*/ 	.short	(.L_25 - .L_24)
.L_24:
        /*003c*/ 	.word	0x00000000
        /*0040*/ 	.short	0x0002
        /*0042*/ 	.short	0x000c
        /*0044*/ 	.byte	0x00, 0xf0, 0x11, 0x00


	//----- nvinfo : EIATTR_KPARAM_INFO
	.align		4
.L_25:
        /*0048*/ 	.byte	0x04, 0x17
        /*004a*/ 	.short	(.L_27 - .L_26)
.L_26:
        /*004c*/ 	.word	0x00000000
        /*0050*/ 	.short	0x0001
        /*0052*/ 	.short	0x0008
        /*0054*/ 	.byte	0x00, 0xf0, 0x11, 0x00


	//----- nvinfo : EIATTR_KPARAM_INFO
	.align		4
.L_27:
        /*0058*/ 	.byte	0x04, 0x17
        /*005a*/ 	.short	(.L_29 - .L_28)
.L_28:
        /*005c*/ 	.word	0x00000000
        /*0060*/ 	.short	0x0000
        /*0062*/ 	.short	0x0000
        /*0064*/ 	.byte	0x00, 0xf5, 0x21, 0x00


	//----- nvinfo : EIATTR_SPARSE_MMA_MASK
	.align		4
.L_29:
        /*0068*/ 	.byte	0x03, 0x50
        /*006a*/ 	.short	0x0000


	//----- nvinfo : EIATTR_MAXREG_COUNT
	.align		4
        /*006c*/ 	.byte	0x03, 0x1b
        /*006e*/ 	.short	0x00ff


	//----- nvinfo : EIATTR_MERCURY_ISA_VERSION
	.align		4
        /*0070*/ 	.byte	0x03, 0x5f
        /*0072*/ 	.short	0x0101


	//----- nvinfo : EIATTR_VRC_CTA_INIT_COUNT
	.align		4
        /*0074*/ 	.byte	0x02, 0x4a
	.zero		1
	.zero		1


	//----- nvinfo : EIATTR_EXIT_INSTR_OFFSETS
	.align		4
        /*0078*/ 	.byte	0x04, 0x1c
        /*007a*/ 	.short	(.L_31 - .L_30)


	//   ....[0]....
.L_30:
        /*007c*/ 	.word	0x00000080


	//   ....[1]....
        /*0080*/ 	.word	0x00000880


	//   ....[2]....
        /*0084*/ 	.word	0x00006340


	//----- nvinfo : EIATTR_CRS_STACK_SIZE
	.align		4
.L_31:
        /*0088*/ 	.byte	0x04, 0x1e
        /*008a*/ 	.short	(.L_33 - .L_32)
.L_32:
        /*008c*/ 	.word	0x00000000


	//----- nvinfo : EIATTR_CBANK_PARAM_SIZE
	.align		4
.L_33:
        /*0090*/ 	.byte	0x03, 0x19
        /*0092*/ 	.short	0x0020


	//----- nvinfo : EIATTR_PARAM_CBANK
	.align		4
        /*0094*/ 	.byte	0x04, 0x0a
        /*0096*/ 	.short	(.L_35 - .L_34)
	.align		4
.L_34:
        /*0098*/ 	.word	index@(.nv.constant0.wigner_d_ms_sum)
        /*009c*/ 	.short	0x0380
        /*009e*/ 	.short	0x0020


	//----- nvinfo : EIATTR_SW_WAR
	.align		4
.L_35:
        /*00a0*/ 	.byte	0x04, 0x36
        /*00a2*/ 	.short	(.L_37 - .L_36)
.L_36:
        /*00a4*/ 	.word	0x00000008
.L_37:


//--------------------- .nv.callgraph             --------------------------
	.section	.nv.callgraph,"",@"SHT_CUDA_CALLGRAPH"
	.align	4
	.sectionentsize	8
	.align		4
        /*0000*/ 	.word	0x00000000
	.align		4
        /*0004*/ 	.word	0xffffffff
	.align		4
        /*0008*/ 	.word	0x00000000
	.align		4
        /*000c*/ 	.word	0xfffffffe
	.align		4
        /*0010*/ 	.word	0x00000000
	.align		4
        /*0014*/ 	.word	0xfffffffd
	.align		4
        /*0018*/ 	.word	0x00000000
	.align		4
        /*001c*/ 	.word	0xfffffffc


//--------------------- .nv.constant4             --------------------------
	.section	.nv.constant4,"a",@progbits
	.align	8
	.align		8
.nv.constant4:
        /*0000*/ 	.dword	__cudart_i2opi_d
	.align		8
        /*0008*/ 	.dword	__cudart_sin_cos_coeffs


//--------------------- .text.wigner_d_ms_sum     --------------------------
	.section	.text.wigner_d_ms_sum,"ax",@progbits
	.align	128
        .global         wigner_d_ms_sum
        .type           wigner_d_ms_sum,@function
        .size           wigner_d_ms_sum,(.L_x_78 - wigner_d_ms_sum)
        .other          wigner_d_ms_sum,@"STO_CUDA_ENTRY STV_DEFAULT"
wigner_d_ms_sum:
.text.wigner_d_ms_sum:
[----:B------:R-:W0:Y:S01]  /*0000*/  LDC R1, c[0x0][0x37c] ;  /* 0x0000df00ff017b82 */ /* 0x000e220000000800 */
[----:B------:R-:W1:Y:S07]  /*0010*/  S2R R0, SR_TID.X ;  /* 0x0000000000007919 */ /* 0x000e6e0000002100 */
[----:B------:R-:W1:Y:S01]  /*0020*/  S2UR UR4, SR_CTAID.X ;  /* 0x00000000000479c3 */ /* 0x000e620000002500 */
[----:B------:R-:W2:Y:S01]  /*0030*/  LDCU UR5, c[0x0][0x388] ;  /* 0x00007100ff0577ac */ /* 0x000ea20008000800 */
[----:B0-----:R-:W-:-:S06]  /*0040*/  VIADD R1, R1, 0xffffffd8 ;  /* 0xffffffd801017836 */ /* 0x001fcc0000000000 */
[----:B------:R-:W1:Y:S02]  /*0050*/  LDC R5, c[0x0][0x360] ;  /* 0x0000d800ff057b82 */ /* 0x000e640000000800 */
[----:B-1----:R-:W-:-:S05]  /*0060*/  IMAD R5, R5, UR4, R0 ;  /* 0x0000000405057c24 */ /* 0x002fca000f8e0200 */
[----:B--2---:R-:W-:-:S13]  /*0070*/  ISETP.GE.AND P0, PT, R5, UR5, PT ;  /* 0x0000000505007c0c */ /* 0x004fda000bf06270 */
[----:B------:R-:W-:Y:S05]  /*0080*/  @P0 EXIT ;  /* 0x000000000000094d */ /* 0x000fea0003800000 */
[----:B------:R-:W0:Y:S01]  /*0090*/  LDC.64 R2, c[0x0][0x380] ;  /* 0x0000e000ff027b82 */ /* 0x000e220000000a00 */
[----:B------:R-:W1:Y:S01]  /*00a0*/  LDCU.64 UR18, c[0x0][0x358] ;  /* 0x00006b00ff1277ac */ /* 0x000e620008000a00 */
[----:B0-----:R-:W-:-:S06]  /*00b0*/  IMAD.WIDE R2, R5, 0x8, R2 ;  /* 0x0000000805027825 */ /* 0x001fcc00078e0202 */
[----:B-1----:R-:W2:Y:S01]  /*00c0*/  LDG.E.64.CONSTANT R2, desc[UR18][R2.64] ;  /* 0x0000001202027981 */ /* 0x002ea2000c1e9b00 */
[----:B------:R-:W-:Y:S01]  /*00d0*/  BSSY.RECONVERGENT B0, `(.L_x_0) ;  /* 0x000001d000007945 */ /* 0x000fe20003800200 */
[----:B--2---:R-:W-:-:S08]  /*00e0*/  DMUL R16, R2, 0.5 ;  /* 0x3fe0000002107828 */ /* 0x004fd00000000000 */
[----:B------:R-:W-:-:S14]  /*00f0*/  DSETP.NEU.AND P0, PT, |R16|, +INF , PT ;  /* 0x7ff000001000742a */ /* 0x000fdc0003f0d200 */
[----:B------:R-:W-:Y:S01]  /*0100*/  @!P0 DMUL R4, RZ, R16 ;  /* 0x00000010ff048228 */ /* 0x000fe20000000000 */
[----:B------:R-:W-:Y:S01]  /*0110*/  @!P0 IMAD.MOV.U32 R0, RZ, RZ, 0x1 ;  /* 0x00000001ff008424 */ /* 0x000fe200078e00ff */
[----:B------:R-:W-:Y:S09]  /*0120*/  @!P0 BRA `(.L_x_1) ;  /* 0x00000000005c8947 */ /* 0x000ff20003800000 */
[----:B------:R-:W-:Y:S01]  /*0130*/  UMOV UR4, 0x6dc9c883 ;  /* 0x6dc9c88300047882 */ /* 0x000fe20000000000 */
[----:B------:R-:W-:Y:S01]  /*0140*/  UMOV UR5, 0x3fe45f30 ;  /* 0x3fe45f3000057882 */ /* 0x000fe20000000000 */
[C---:B------:R-:W-:Y:S01]  /*0150*/  DSETP.GE.AND P0, PT, |R16|.reuse, 2.14748364800000000000e+09, PT ;  /* 0x41e000001000742a */ /* 0x040fe20003f06200 */
[----:B------:R-:W-:Y:S01]  /*0160*/  BSSY.RECONVERGENT B1, `(.L_x_2) ;  /* 0x0000012000017945 */ /* 0x000fe20003800200 */
[----:B------:R-:W-:Y:S01]  /*0170*/  DMUL R2, R16, UR4 ;  /* 0x0000000410027c28 */ /* 0x000fe20008000000 */
[----:B------:R-:W-:Y:S01]  /*0180*/  UMOV UR4, 0x54442d18 ;  /* 0x54442d1800047882 */ /* 0x000fe20000000000 */
[----:B------:R-:W-:-:S04]  /*0190*/  UMOV UR5, 0x3ff921fb ;  /* 0x3ff921fb00057882 */ /* 0x000fc80000000000 */
[----:B------:R-:W0:Y:S08]  /*01a0*/  F2I.F64 R0, R2 ;  /* 0x0000000200007311 */ /* 0x000e300000301100 */
[----:B0-----:R-:W0:Y:S02]  /*01b0*/  I2F.F64 R4, R0 ;  /* 0x0000000000047312 */ /* 0x001e240000201c00 */
[----:B0-----:R-:W-:Y:S01]  /*01c0*/  DFMA R6, R4, -UR4, R16 ;  /* 0x8000000404067c2b */ /* 0x001fe20008000010 */
[----:B------:R-:W-:Y:S01]  /*01d0*/  UMOV UR4, 0x33145c00 ;  /* 0x33145c0000047882 */ /* 0x000fe20000000000 */
[----:B------:R-:W-:-:S06]  /*01e0*/  UMOV UR5, 0x3c91a626 ;  /* 0x3c91a62600057882 */ /* 0x000fcc0000000000 */
[----:B------:R-:W-:Y:S01]  /*01f0*/  DFMA R6, R4, -UR4, R6 ;  /* 0x8000000404067c2b */ /* 0x000fe20008000006 */
[----:B------:R-:W-:Y:S01]  /*0200*/  UMOV UR4, 0x252049c0 ;  /* 0x252049c000047882 */ /* 0x000fe20000000000 */
[----:B------:R-:W-:-:S06]  /*0210*/  UMOV UR5, 0x397b839a ;  /* 0x397b839a00057882 */ /* 0x000fcc0000000000 */
[----:B------:R-:W-:Y:S01]  /*0220*/  DFMA R4, R4, -UR4, R6 ;  /* 0x8000000404047c2b */ /* 0x000fe20008000006 */
[----:B------:R-:W-:Y:S10]  /*0230*/  @!P0 BRA `(.L_x_3) ;  /* 0x0000000000108947 */ /* 0x000ff40003800000 */
[----:B------:R-:W-:Y:S01]  /*0240*/  IMAD.MOV.U32 R0, RZ, RZ, R16 ;  /* 0x000000ffff007224 */ /* 0x000fe200078e0010 */
[----:B------:R-:W-:Y:S01]  /*0250*/  MOV R8, 0x280 ;  /* 0x0000028000087802 */ /* 0x000fe20000000f00 */
[----:B------:R-:W-:-:S07]  /*0260*/  IMAD.MOV.U32 R10, RZ, RZ, R17 ;  /* 0x000000ffff0a7224 */ /* 0x000fce00078e0011 */
[----:B------:R-:W-:Y:S05]  /*0270*/  CALL.REL.NOINC `($wigner_d_ms_sum$__internal_trig_reduction_slowpathd) ;  /* 0x0000008c00687944 */ /* 0x000fea0003c00000 */
.L_x_3:
[----:B------:R-:W-:Y:S05]  /*0280*/  BSYNC.RECONVERGENT B1 ;  /* 0x0000000000017941 */ /* 0x000fea0003800200 */
.L_x_2:
[----:B------:R-:W-:-:S07]  /*0290*/  VIADD R0, R0, 0x1 ;  /* 0x0000000100007836 */ /* 0x000fce0000000000 */
.L_x_1:
[----:B------:R-:W-:Y:S05]  /*02a0*/  BSYNC.RECONVERGENT B0 ;  /* 0x0000000000007941 */ /* 0x000fea0003800200 */
.L_x_0:
[----:B------:R-:W0:Y:S01]  /*02b0*/  LDCU.64 UR4, c[0x4][0x8] ;  /* 0x01000100ff0477ac */ /* 0x000e220008000a00 */
[----:B------:R-:W-:-:S05]  /*02c0*/  IMAD.SHL.U32 R2, R0, 0x40, RZ ;  /* 0x0000004000027824 */ /* 0x000fca00078e00ff */
[----:B------:R-:W-:-:S04]  /*02d0*/  LOP3.LUT R2, R2, 0x40, RZ, 0xc0, !PT ;  /* 0x0000004002027812 */ /* 0x000fc800078ec0ff */
[----:B0-----:R-:W-:-:S05]  /*02e0*/  IADD3 R2, P0, PT, R2, UR4, RZ ;  /* 0x0000000402027c10 */ /* 0x001fca000ff1e0ff */
[----:B------:R-:W-:-:S05]  /*02f0*/  IMAD.X R3, RZ, RZ, UR5, P0 ;  /* 0x00000005ff037e24 */ /* 0x000fca00080e06ff */
[----:B------:R-:W2:Y:S04]  /*0300*/  LDG.E.128.CONSTANT R8, desc[UR18][R2.64] ;  /* 0x0000001202087981 */ /* 0x000ea8000c1e9d00 */
[----:B------:R-:W3:Y:S04]  /*0310*/  LDG.E.128.CONSTANT R12, desc[UR18][R2.64+0x10] ;  /* 0x00001012020c7981 */ /* 0x000ee8000c1e9d00 */
[----:B------:R-:W4:Y:S01]  /*0320*/  LDG.E.128.CONSTANT R20, desc[UR18][R2.64+0x20] ;  /* 0x0000201202147981 */ /* 0x000f22000c1e9d00 */
[----:B------:R-:W-:Y:S01]  /*0330*/  LOP3.LUT R6, R0, 0x1, RZ, 0xc0, !PT ;  /* 0x0000000100067812 */ /* 0x000fe200078ec0ff */
[----:B------:R-:W-:Y:S01]  /*0340*/  IMAD.MOV.U32 R18, RZ, RZ, 0x20fd8164 ;  /* 0x20fd8164ff127424 */ /* 0x000fe200078e00ff */
[----:B------:R-:W-:Y:S01]  /*0350*/  DSETP.NEU.AND P1, PT, |R16|, +INF , PT ;  /* 0x7ff000001000742a */ /* 0x000fe20003f2d200 */
[----:B------:R-:W-:Y:S01]  /*0360*/  IMAD.MOV.U32 R19, RZ, RZ, 0x3da8ff83 ;  /* 0x3da8ff83ff137424 */ /* 0x000fe200078e00ff */
[----:B------:R-:W-:Y:S01]  /*0370*/  ISETP.NE.U32.AND P0, PT, R6, 0x1, PT ;  /* 0x000000010600780c */ /* 0x000fe20003f05070 */
[----:B------:R-:W-:Y:S01]  /*0380*/  DMUL R6, R4, R4 ;  /* 0x0000000404067228 */ /* 0x000fe20000000000 */
[----:B------:R-:W-:Y:S02]  /*0390*/  BSSY.RECONVERGENT B0, `(.L_x_4) ;  /* 0x000002a000007945 */ /* 0x000fe40003800200 */
[----:B------:R-:W-:-:S02]  /*03a0*/  FSEL R18, R18, -8.06006814911005101289e+34, !P0 ;  /* 0xf9785eba12127808 */ /* 0x000fc40004000000 */
[----:B------:R-:W-:-:S06]  /*03b0*/  FSEL R19, -R19, 0.11223486810922622681, !P0 ;  /* 0x3de5db6513137808 */ /* 0x000fcc0004000100 */
[----:B--2---:R-:W-:Y:S02]  /*03c0*/  DFMA R8, R6, R18, R8 ;  /* 0x000000120608722b */ /* 0x004fe40000000008 */
[----:B------:R-:W-:-:S06]  /*03d0*/  @!P1 DMUL R18, RZ, R16 ;  /* 0x00000010ff129228 */ /* 0x000fcc0000000000 */
[----:B------:R-:W-:-:S08]  /*03e0*/  DFMA R8, R6, R8, R10 ;  /* 0x000000080608722b */ /* 0x000fd0000000000a */
[----:B---3--:R-:W-:-:S08]  /*03f0*/  DFMA R8, R6, R8, R12 ;  /* 0x000000080608722b */ /* 0x008fd0000000000c */
[----:B------:R-:W-:-:S08]  /*0400*/  DFMA R8, R6, R8, R14 ;  /* 0x000000080608722b */ /* 0x000fd0000000000e */
[----:B----4-:R-:W-:-:S08]  /*0410*/  DFMA R8, R6, R8, R20 ;  /* 0x000000080608722b */ /* 0x010fd00000000014 */
[----:B------:R-:W-:-:S08]  /*0420*/  DFMA R8, R6, R8, R22 ;  /* 0x000000080608722b */ /* 0x000fd00000000016 */
[----:B------:R-:W-:Y:S02]  /*0430*/  DFMA R4, R8, R4, R4 ;  /* 0x000000040804722b */ /* 0x000fe40000000004 */
[----:B------:R-:W-:-:S10]  /*0440*/  DFMA R6, R6, R8, 1 ;  /* 0x3ff000000606742b */ /* 0x000fd40000000008 */
[----:B------:R-:W-:Y:S02]  /*0450*/  FSEL R4, R6, R4, !P0 ;  /* 0x0000000406047208 */ /* 0x000fe40004000000 */
[----:B------:R-:W-:Y:S02]  /*0460*/  FSEL R5, R7, R5, !P0 ;  /* 0x0000000507057208 */ /* 0x000fe40004000000 */
[----:B------:R-:W-:Y:S01]  /*0470*/  LOP3.LUT P0, RZ, R0, 0x2, RZ, 0xc0, !PT ;  /* 0x0000000200ff7812 */ /* 0x000fe2000780c0ff */
[----:B------:R-:W-:-:S03]  /*0480*/  @!P1 IMAD.MOV.U32 R0, RZ, RZ, RZ ;  /* 0x000000ffff009224 */ /* 0x000fc600078e00ff */
[----:B------:R-:W-:-:S10]  /*0490*/  DADD R2, RZ, -R4 ;  /* 0x00000000ff027229 */ /* 0x000fd40000000804 */
[----:B------:R-:W-:Y:S02]  /*04a0*/  FSEL R40, R4, R2, !P0 ;  /* 0x0000000204287208 */ /* 0x000fe40004000000 */
[----:B------:R-:W-:Y:S01]  /*04b0*/  FSEL R41, R5, R3, !P0 ;  /* 0x0000000305297208 */ /* 0x000fe20004000000 */
[----:B------:R-:W-:Y:S06]  /*04c0*/  @!P1 BRA `(.L_x_5) ;  /* 0x0000000000589947 */ /* 0x000fec0003800000 */
[----:B------:R-:W-:Y:S01]  /*04d0*/  UMOV UR4, 0x6dc9c883 ;  /* 0x6dc9c88300047882 */ /* 0x000fe20000000000 */
[----:B------:R-:W-:Y:S01]  /*04e0*/  UMOV UR5, 0x3fe45f30 ;  /* 0x3fe45f3000057882 */ /* 0x000fe20000000000 */
[C---:B------:R-:W-:Y:S02]  /*04f0*/  DSETP.GE.AND P0, PT, |R16|.reuse, 2.14748364800000000000e+09, PT ;  /* 0x41e000001000742a */ /* 0x040fe40003f06200 */
        /* <DEDUP_REMOVED lines=17> */
[----:B------:R-:W-:Y:S02]  /*0610*/  IMAD.MOV.U32 R18, RZ, RZ, R4 ;  /* 0x000000ffff127224 */ /* 0x000fe400078e0004 */
[----:B------:R-:W-:-:S07]  /*0620*/  IMAD.MOV.U32 R19, RZ, RZ, R5 ;  /* 0x000000ffff137224 */ /* 0x000fce00078e0005 */
.L_x_5:
[----:B------:R-:W-:Y:S05]  /*0630*/  BSYNC.RECONVERGENT B0 ;  /* 0x0000000000007941 */ /* 0x000fea0003800200 */
.L_x_4:
[----:B------:R-:W0:Y:S01]  /*0640*/  LDCU.64 UR4, c[0x4][0x8] ;  /* 0x01000100ff0477ac */ /* 0x000e220008000a00 */
[----:B------:R-:W-:Y:S01]  /*0650*/  IMAD.SHL.U32 R2, R0, 0x40, RZ ;  /* 0x0000004000027824 */ /* 0x000fe200078e00ff */
[----:B------:R-:W1:Y:S04]  /*0660*/  LDCU.64 UR8, c[0x0][0x390] ;  /* 0x00007200ff0877ac */ /* 0x000e680008000a00 */
[----:B------:R-:W-:-:S04]  /*0670*/  LOP3.LUT R2, R2, 0x40, RZ, 0xc0, !PT ;  /* 0x0000004002027812 */ /* 0x000fc800078ec0ff */
[----:B0-----:R-:W-:-:S05]  /*0680*/  IADD3 R2, P0, PT, R2, UR4, RZ ;  /* 0x0000000402027c10 */ /* 0x001fca000ff1e0ff */
[----:B------:R-:W-:Y:S01]  /*0690*/  IMAD.X R3, RZ, RZ, UR5, P0 ;  /* 0x00000005ff037e24 */ /* 0x000fe200080e06ff */
[----:B------:R-:W-:Y:S01]  /*06a0*/  LOP3.LUT R16, R0, 0x1, RZ, 0xc0, !PT ;  /* 0x0000000100107812 */ /* 0x000fe200078ec0ff */
[----:B------:R-:W-:Y:S01]  /*06b0*/  IMAD.MOV.U32 R20, RZ, RZ, 0x20fd8164 ;  /* 0x20fd8164ff147424 */ /* 0x000fe200078e00ff */
[----:B------:R-:W0:Y:S02]  /*06c0*/  LDCU UR5, c[0x0][0x38c] ;  /* 0x00007180ff0577ac */ /* 0x000e240008000800 */
[----:B------:R-:W2:Y:S04]  /*06d0*/  LDG.E.128.CONSTANT R12, desc[UR18][R2.64] ;  /* 0x00000012020c7981 */ /* 0x000ea8000c1e9d00 */
[----:B------:R-:W3:Y:S04]  /*06e0*/  LDG.E.128.CONSTANT R8, desc[UR18][R2.64+0x10] ;  /* 0x0000101202087981 */ /* 0x000ee8000c1e9d00 */
[----:B------:R1:W4:Y:S01]  /*06f0*/  LDG.E.128.CONSTANT R4, desc[UR18][R2.64+0x20] ;  /* 0x0000201202047981 */ /* 0x000322000c1e9d00 */
[----:B------:R-:W-:Y:S01]  /*0700*/  IMAD.MOV.U32 R21, RZ, RZ, 0x3da8ff83 ;  /* 0x3da8ff83ff157424 */ /* 0x000fe200078e00ff */
[----:B------:R-:W-:Y:S01]  /*0710*/  ISETP.NE.U32.AND P0, PT, R16, 0x1, PT ;  /* 0x000000011000780c */ /* 0x000fe20003f05070 */
[----:B------:R-:W-:-:S03]  /*0720*/  DMUL R16, R18, R18 ;  /* 0x0000001212107228 */ /* 0x000fc60000000000 */
[----:B------:R-:W-:Y:S02]  /*0730*/  FSEL R20, R20, -8.06006814911005101289e+34, !P0 ;  /* 0xf9785eba14147808 */ /* 0x000fe40004000000 */
[----:B------:R-:W-:Y:S01]  /*0740*/  FSEL R21, -R21, 0.11223486810922622681, !P0 ;  /* 0x3de5db6515157808 */ /* 0x000fe20004000100 */
[----:B-1----:R-:W-:-:S05]  /*0750*/  IMAD.U32 R2, RZ, RZ, UR9 ;  /* 0x00000009ff027e24 */ /* 0x002fca000f8e00ff */
[----:B--2---:R-:W-:Y:S01]  /*0760*/  DFMA R12, R16, R20, R12 ;  /* 0x00000014100c722b */ /* 0x004fe2000000000c */
[----:B------:R-:W-:-:S05]  /*0770*/  IMAD.U32 R20, RZ, RZ, UR8 ;  /* 0x00000008ff147e24 */ /* 0x000fca000f8e00ff */
[----:B------:R-:W-:Y:S02]  /*0780*/  IABS R3, R20 ;  /* 0x0000001400037213 */ /* 0x000fe40000000000 */
[----:B------:R-:W-:Y:S01]  /*0790*/  DFMA R12, R16, R12, R14 ;  /* 0x0000000c100c722b */ /* 0x000fe2000000000e */
[----:B------:R-:W-:Y:S02]  /*07a0*/  IABS R20, R2 ;  /* 0x0000000200147213 */ /* 0x000fe40000000000 */
[----:B------:R-:W-:-:S03]  /*07b0*/  R2UR UR6, R3 ;  /* 0x00000000030672ca */ /* 0x000fc600000e0000 */
[----:B------:R-:W-:Y:S02]  /*07c0*/  IMAD.MOV.U32 R14, RZ, RZ, R20 ;  /* 0x000000ffff0e7224 */ /* 0x000fe400078e0014 */
[----:B---3--:R-:W-:-:S03]  /*07d0*/  DFMA R8, R16, R12, R8 ;  /* 0x0000000c1008722b */ /* 0x008fc60000000008 */
[----:B------:R-:W-:-:S05]  /*07e0*/  R2UR UR4, R14 ;  /* 0x000000000e0472ca */ /* 0x000fca00000e0000 */
[----:B------:R-:W-:-:S08]  /*07f0*/  DFMA R8, R16, R8, R10 ;  /* 0x000000081008722b */ /* 0x000fd0000000000a */
[----:B------:R-:W-:Y:S01]  /*0800*/  UISETP.LT.AND UP0, UPT, UR6, UR4, UPT ;  /* 0x000000040600728c */ /* 0x000fe2000bf01270 */
[----:B----4-:R-:W-:-:S03]  /*0810*/  DFMA R4, R16, R8, R4 ;  /* 0x000000081004722b */ /* 0x010fc60000000004 */
[----:B------:R-:W-:-:S04]  /*0820*/  USEL UR6, UR6, UR4, !UP0 ;  /* 0x0000000406067287 */ /* 0x000fc8000c000000 */
[----:B0-----:R-:W-:Y:S01]  /*0830*/  UISETP.GT.AND UP0, UPT, UR6, UR5, UPT ;  /* 0x000000050600728c */ /* 0x001fe2000bf04270 */
[----:B------:R-:W-:-:S05]  /*0840*/  DFMA R4, R16, R4, R6 ;  /* 0x000000041004722b */ /* 0x000fca0000000006 */
[----:B------:R-:W-:-:S03]  /*0850*/  PLOP3.LUT P1, PT, PT, PT, UP0, 0x80, 0x8 ;  /* 0x000000000008781c */ /* 0x000fc60003f2f008 */
[----:B------:R-:W-:Y:S02]  /*0860*/  DFMA R18, R4, R18, R18 ;  /* 0x000000120412722b */ /* 0x000fe40000000012 */
[----:B------:R-:W-:-:S08]  /*0870*/  DFMA R4, R16, R4, 1 ;  /* 0x3ff000001004742b */ /* 0x000fd00000000004 */
[----:B------:R-:W-:Y:S05]  /*0880*/  @P1 EXIT ;  /* 0x000000000000194d */ /* 0x000fea0003800000 */
[----:B------:R-:W-:Y:S01]  /*0890*/  IMAD.MOV R6, RZ, RZ, -R2 ;  /* 0x000000ffff067224 */ /* 0x000fe200078e0a02 */
[----:B------:R-:W-:Y:S01]  /*08a0*/  FSEL R4, R4, R18, !P0 ;  /* 0x0000001204047208 */ /* 0x000fe20004000000 */
[----:B------:R-:W-:Y:S01]  /*08b0*/  UIADD3 UR4, UPT, UPT, UR6, UR8, URZ ;  /* 0x0000000806047290 */ /* 0x000fe2000fffe0ff */
[----:B------:R-:W-:Y:S01]  /*08c0*/  FSEL R5, R5, R19, !P0 ;  /* 0x0000001305057208 */ /* 0x000fe20004000000 */
[----:B------:R-:W-:Y:S01]  /*08d0*/  UIADD3 UR7, UPT, UPT, UR6, -UR9, URZ ;  /* 0x8000000906077290 */ /* 0x000fe2000fffe0ff */
[----:B------:R-:W-:Y:S02]  /*08e0*/  VIADDMNMX R6, R6, UR8, RZ, !PT ;  /* 0x0000000806067c46 */ /* 0x000fe4000f8001ff */
[----:B------:R-:W-:Y:S02]  /*08f0*/  LOP3.LUT P0, RZ, R0, 0x2, RZ, 0xc0, !PT ;  /* 0x0000000200ff7812 */ /* 0x000fe4000780c0ff */
[----:B------:R-:W-:Y:S01]  /*0900*/  DADD R2, RZ, -R4 ;  /* 0x00000000ff027229 */ /* 0x000fe20000000804 */
[----:B------:R-:W-:-:S09]  /*0910*/  R2UR UR22, R6 ;  /* 0x00000000061672ca */ /* 0x000fd200000e0000 */
[----:B------:R-:W-:Y:S02]  /*0920*/  FSEL R38, R4, R2, !P0 ;  /* 0x0000000204267208 */ /* 0x000fe40004000000 */
[----:B------:R-:W-:-:S07]  /*0930*/  FSEL R39, R5, R3, !P0 ;  /* 0x0000000305277208 */ /* 0x000fce0004000000 */
.L_x_50:
[----:B------:R-:W0:Y:S01]  /*0940*/  LDCU.64 UR12, c[0x0][0x390] ;  /* 0x00007200ff0c77ac */ /* 0x000e220008000a00 */
[----:B-1----:R-:W-:Y:S01]  /*0950*/  CS2R R50, SRZ ;  /* 0x0000000000327805 */ /* 0x002fe2000001ff00 */
[----:B0-----:R-:W-:Y:S01]  /*0960*/  UIADD3 UR5, UPT, UPT, UR6, -UR13, URZ ;  /* 0x8000000d06057290 */ /* 0x001fe2000fffe0ff */
[----:B------:R-:W-:-:S05]  /*0970*/  IMAD.U32 R3, RZ, RZ, UR12 ;  /* 0x0000000cff037e24 */ /* 0x000fca000f8e00ff */
[----:B------:R-:W-:-:S05]  /*0980*/  IMAD.U32 R0, RZ, RZ, UR5 ;  /* 0x00000005ff007e24 */ /* 0x000fca000f8e00ff */
[----:B------:R-:W-:-:S04]  /*0990*/  VIADDMNMX R0, R3, UR6, R0, PT ;  /* 0x0000000603007c46 */ /* 0x000fc8000b800100 */
[----:B------:R-:W-:-:S13]  /*09a0*/  ISETP.LT.AND P0, PT, R0, UR22, PT ;  /* 0x0000001600007c0c */ /* 0x000fda000bf01270 */
[----:B------:R-:W-:Y:S05]  /*09b0*/  @P0 BRA `(.L_x_6) ;  /* 0x00000058001c0947 */ /* 0x000fea0003800000 */
[----:B------:R-:W-:Y:S01]  /*09c0*/  UIADD3 UR8, UPT, UPT, UR6, UR12, URZ ;  /* 0x0000000c06087290 */ /* 0x000fe2000fffe0ff */
[----:B------:R-:W0:Y:S01]  /*09d0*/  I2F.F64 R4, UR5 ;  /* 0x0000000500047d12 */ /* 0x000e220008201c00 */
[----:B------:R-:W-:Y:S01]  /*09e0*/  UIADD3 UR9, UPT, UPT, UR6, -UR12, URZ ;  /* 0x8000000c06097290 */ /* 0x000fe2000fffe0ff */
[----:B------:R-:W-:Y:S01]  /*09f0*/  CS2R R50, SRZ ;  /* 0x0000000000327805 */ /* 0x000fe2000001ff00 */
[----:B------:R-:W-:Y:S02]  /*0a00*/  UIADD3 UR5, UPT, UPT, UR6, UR13, URZ ;  /* 0x0000000d06057290 */ /* 0x000fe4000fffe0ff */
[----:B------:R-:W-:Y:S01]  /*0a10*/  UIADD3 UR10, UPT, UPT, UR22, UR13, URZ ;  /* 0x0000000d160a7290 */ /* 0x000fe2000fffe0ff */
[----:B------:R-:W-:Y:S02]  /*0a20*/  UMOV UR14, 0x33145c07 ;  /* 0x33145c07000e7882 */ /* 0x000fe40000000000 */
[----:B------:R-:W1:Y:S01]  /*0a30*/  I2F.F64 R36, UR8 ;  /* 0x0000000800247d12 */ /* 0x000e620008201c00 */
[----:B------:R-:W-:Y:S01]  /*0a40*/  UMOV UR15, 0x3ca1a626 ;  /* 0x3ca1a626000f7882 */ /* 0x000fe20000000000 */
[----:B------:R-:W-:-:S02]  /*0a50*/  ULEA UR8, UR22, UR12, 0x1 ;  /* 0x0000000c16087291 */ /* 0x000fc4000f8e08ff */
[----:B------:R-:W-:Y:S02]  /*0a60*/  UIADD3 UR23, UPT, UPT, UR6, -UR12, -UR22 ;  /* 0x8000000c06177290 */ /* 0x000fe4000fffe816 */
[----:B------:R-:W-:Y:S01]  /*0a70*/  UIADD3 UR25, UPT, UPT, UR6, UR12, -UR22 ;  /* 0x0000000c06197290 */ /* 0x000fe2000fffe816 */
[----:B0-----:R-:W-:Y:S01]  /*0a80*/  DADD R4, R4, 1 ;  /* 0x3ff0000004047429 */ /* 0x001fe20000000000 */
[----:B------:R-:W0:Y:S01]  /*0a90*/  I2F.F64 R6, UR9 ;  /* 0x0000000900067d12 */ /* 0x000e220008201c00 */
[----:B------:R-:W-:Y:S01]  /*0aa0*/  UIADD3 UR9, UPT, UPT, UR10, -UR12, URZ ;  /* 0x8000000c0a097290 */ /* 0x000fe2000fffe0ff */
[----:B------:R-:W2:Y:S01]  /*0ab0*/  LDCU.64 UR30, c[0x4][0x8] ;  /* 0x01000100ff1e77ac */ /* 0x000ea20008000a00 */
[----:B-1----:R-:W-:-:S05]  /*0ac0*/  DADD R36, R36, 1 ;  /* 0x3ff0000024247429 */ /* 0x002fca0000000000 */
[----:B------:R-:W1:Y:S01]  /*0ad0*/  I2F.F64 R8, UR5 ;  /* 0x0000000500087d12 */ /* 0x000e620008201c00 */
[----:B------:R-:W-:Y:S01]  /*0ae0*/  DADD R42, -RZ, |R4| ;  /* 0x00000000ff2a7229 */ /* 0x000fe20000000504 */
[----:B------:R-:W-:Y:S01]  /*0af0*/  UMOV UR16, 0x54442d18 ;  /* 0x54442d1800107882 */ /* 0x000fe20000000000 */
[----:B------:R-:W-:Y:S01]  /*0b00*/  UMOV UR17, 0x400921fb ;  /* 0x400921fb00117882 */ /* 0x000fe20000000000 */
[----:B------:R-:W-:Y:S02]  /*0b10*/  UISETP.LT.AND UP0, UPT, UR7, UR4, UPT ;  /* 0x000000040700728c */ /* 0x000fe4000bf01270 */
[----:B------:R-:W-:Y:S01]  /*0b20*/  UIADD3 UR24, UPT, UPT, UR6, UR13, -UR22 ;  /* 0x0000000d06187290 */ /* 0x000fe2000fffe816 */
[----:B0-----:R-:W-:Y:S01]  /*0b30*/  DADD R6, R6, 1 ;  /* 0x3ff0000006067429 */ /* 0x001fe20000000000 */
[----:B------:R-:W0:Y:S01]  /*0b40*/  FRND.F64.TRUNC R22, |R4| ;  /* 0x4000000400167313 */ /* 0x000e22000030d800 */
[----:B------:R-:W-:Y:S01]  /*0b50*/  DADD R48, -RZ, |R36| ;  /* 0x00000000ff307229 */ /* 0x000fe20000000524 */
[----:B------:R-:W-:Y:S01]  /*0b60*/  USEL UR4, UR7, UR4, UP0 ;  /* 0x0000000407047287 */ /* 0x000fe20008000000 */
[----:B------:R-:W-:Y:S01]  /*0b70*/  VIADD R19, R43, 0x100000 ;  /* 0x001000002b137836 */ /* 0x000fe20000000000 */
[----:B------:R-:W-:Y:S01]  /*0b80*/  UIADD3 UR8, UPT, UPT, UR8, -UR13, URZ ;  /* 0x8000000d08087290 */ /* 0x000fe2000fffe0ff */
[----:B------:R-:W-:Y:S01]  /*0b90*/  IMAD.MOV.U32 R18, RZ, RZ, R42 ;  /* 0x000000ffff127224 */ /* 0x000fe200078e002a */
[----:B------:R-:W-:Y:S01]  /*0ba0*/  UIADD3 UR11, UPT, UPT, UR22, -UR4, URZ ;  /* 0x80000004160b7290 */ /* 0x000fe2000fffe0ff */
[----:B------:R-:W-:Y:S01]  /*0bb0*/  DADD R46, -RZ, |R6| ;  /* 0x00000000ff2e7229 */ /* 0x000fe20000000506 */
[----:B------:R-:W3:Y:S01]  /*0bc0*/  FRND.F64.TRUNC R2, |R36| ;  /* 0x4000002400027313 */ /* 0x000ee2000030d800 */
[----:B-1----:R-:W-:Y:S01]  /*0bd0*/  DADD R8, R8, 1 ;  /* 0x3ff0000008087429 */ /* 0x002fe20000000000 */
[----:B------:R-:W-:Y:S01]  /*0be0*/  UIADD3 UR26, UPT, UPT, UR22, 0x1, URZ ;  /* 0x00000001161a7890 */ /* 0x000fe2000fffe0ff */
[----:B------:R-:W-:Y:S01]  /*0bf0*/  VIADD R11, R49, 0x100000 ;  /* 0x00100000310b7836 */ /* 0x000fe20000000000 */
[----:B------:R-:W1:Y:S01]  /*0c00*/  LDCU UR27, c[0x0][0x390] ;  /* 0x00007200ff1b77ac */ /* 0x000e620008000800 */
[----:B------:R-:W-:Y:S01]  /*0c10*/  IMAD.MOV.U32 R10, RZ, RZ, R48 ;  /* 0x000000ffff0a7224 */ /* 0x000fe200078e0030 */
[----:B0-----:R-:W-:-:S02]  /*0c20*/  DSETP.NEU.AND P3, PT, |R4|, R22, PT ;  /* 0x000000160400722a */ /* 0x001fc40003f6d200 */
[----:B------:R-:W0:Y:S01]  /*0c30*/  FRND.F64.TRUNC R20, |R8| ;  /* 0x4000000800147313 */ /* 0x000e22000030d800 */
[----:B------:R-:W-:Y:S01]  /*0c40*/  VIADD R17, R47, 0x100000 ;  /* 0x001000002f117836 */ /* 0x000fe20000000000 */
[----:B------:R-:W-:Y:S01]  /*0c50*/  DADD R44, -RZ, |R8| ;  /* 0x00000000ff2c7229 */ /* 0x000fe20000000508 */
[----:B------:R-:W-:Y:S01]  /*0c60*/  IMAD.MOV.U32 R16, RZ, RZ, R46 ;  /* 0x000000ffff107224 */ /* 0x000fe200078e002e */
[----:B------:R-:W4:Y:S01]  /*0c70*/  LDCU UR28, c[0x0][0x394] ;  /* 0x00007280ff1c77ac */ /* 0x000f220008000800 */
[----:B------:R-:W-:Y:S01]  /*0c80*/  ISETP.GT.OR P3, PT, R5, -0x1, !P3 ;  /* 0xffffffff0500780c */ /* 0x000fe20005f64670 */
[----:B---3--:R-:W-:Y:S02]  /*0c90*/  DSETP.NEU.AND P6, PT, |R36|, R2, PT ;  /* 0x000000022400722a */ /* 0x008fe40003fcd200 */
[----:B------:R-:W3:Y:S01]  /*0ca0*/  FRND.F64 R24, R18 ;  /* 0x0000001200187313 */ /* 0x000ee20000301800 */
[----:B------:R-:W1:Y:S03]  /*0cb0*/  LDCU.64 UR20, c[0x4][0x8] ;  /* 0x01000100ff1477ac */ /* 0x000e660008000a00 */
[----:B------:R-:W-:Y:S01]  /*0cc0*/  VIADD R23, R45, 0x100000 ;  /* 0x001000002d177836 */ /* 0x000fe20000000000 */
[----:B------:R-:W-:Y:S01]  /*0cd0*/  ISETP.GT.OR P6, PT, R37, -0x1, !P6 ;  /* 0xffffffff2500780c */ /* 0x000fe200077c4670 */
[----:B------:R-:W-:Y:S01]  /*0ce0*/  IMAD.MOV.U32 R22, RZ, RZ, R44 ;  /* 0x000000ffff167224 */ /* 0x000fe200078e002c */
[----:B0-----:R-:W-:Y:S01]  /*0cf0*/  DSETP.NEU.AND P4, PT, |R8|, R20, PT ;  /* 0x000000140800722a */ /* 0x001fe20003f8d200 */
[----:B------:R-:W0:Y:S01]  /*0d00*/  F2I.S64.F64 R26, R18 ;  /* 0x00000012001a7311 */ /* 0x000e220000301900 */
[----:B------:R-:W-:-:S04]  /*0d10*/  UIADD3 UR10, UPT, UPT, -UR10, UR6, URZ ;  /* 0x000000060a0a7290 */ /* 0x000fc8000fffe1ff */
[----:B------:R-:W-:Y:S01]  /*0d20*/  ISETP.GT.OR P4, PT, R9, -0x1, !P4 ;  /* 0xffffffff0900780c */ /* 0x000fe20006784670 */
[----:B---3--:R-:W-:Y:S02]  /*0d30*/  DFMA R24, R24, -0.5, |R4| ;  /* 0xbfe000001818782b */ /* 0x008fe40000000404 */
[----:B------:R-:W3:Y:S01]  /*0d40*/  FRND.F64 R12, R10 ;  /* 0x0000000a000c7313 */ /* 0x000ee20000301800 */
[----:B0-----:R-:W-:-:S07]  /*0d50*/  R2UR UR12, R26 ;  /* 0x000000001a0c72ca */ /* 0x001fce00000e0000 */
[----:B------:R-:W0:Y:S01]  /*0d60*/  FRND.F64 R18, R16 ;  /* 0x0000001000127313 */ /* 0x000e220000301800 */
[----:B------:R-:W-:Y:S01]  /*0d70*/  R2UR UR13, R27 ;  /* 0x000000001b0d72ca */ /* 0x000fe200000e0000 */
[----:B---3--:R-:W-:-:S06]  /*0d80*/  DFMA R12, R12, -0.5, |R36| ;  /* 0xbfe000000c0c782b */ /* 0x008fcc0000000424 */
[----:B------:R-:W3:Y:S01]  /*0d90*/  FRND.F64.TRUNC R14, |R6| ;  /* 0x40000006000e7313 */ /* 0x000ee2000030d800 */
[----:B------:R-:W-:Y:S01]  /*0da0*/  USHF.L.U32 UR4, UR12, 0x6, URZ ;  /* 0x000000060c047899 */ /* 0x000fe200080006ff */
[----:B0-----:R-:W-:-:S06]  /*0db0*/  DFMA R18, R18, -0.5, |R6| ;  /* 0xbfe000001212782b */ /* 0x001fcc0000000406 */
[----:B------:R0:W5:Y:S01]  /*0dc0*/  F2I.S64.F64 R28, R10 ;  /* 0x0000000a001c7311 */ /* 0x0001620000301900 */
[----:B------:R-:W-:-:S04]  /*0dd0*/  ULOP3.LUT UR4, UR4, 0x40, URZ, 0xc0, !UPT ;  /* 0x0000004004047892 */ /* 0x000fc8000f8ec0ff */
[----:B--2---:R-:W-:Y:S01]  /*0de0*/  UIADD3 UR4, UP0, UPT, UR4, UR30, URZ ;  /* 0x0000001e04047290 */ /* 0x004fe2000ff1e0ff */
[----:B---3--:R-:W-:Y:S02]  /*0df0*/  DSETP.NEU.AND P5, PT, |R6|, R14, PT ;  /* 0x0000000e0600722a */ /* 0x008fe40003fad200 */
[----:B------:R2:W-:Y:S01]  /*0e00*/  F2I.S64.F64 R2, R16 ;  /* 0x0000001000027311 */ /* 0x0005e20000301900 */
[----:B------:R-:W-:Y:S01]  /*0e10*/  DMUL R14, R12, UR14 ;  /* 0x0000000e0c0e7c28 */ /* 0x000fe20008000000 */
[----:B------:R-:W-:Y:S01]  /*0e20*/  UIADD3.X UR5, UPT, UPT, URZ, UR31, URZ, UP0, !UPT ;  /* 0x0000001fff057290 */ /* 0x000fe200087fe4ff */
[----:B0-----:R-:W-:Y:S01]  /*0e30*/  DMUL R10, R24, UR14 ;  /* 0x0000000e180a7c28 */ /* 0x001fe20008000000 */
[----:B------:R-:W-:Y:S01]  /*0e40*/  ISETP.GT.OR P5, PT, R7, -0x1, !P5 ;  /* 0xffffffff0700780c */ /* 0x000fe20006fa4670 */
[----:B-----5:R-:W-:-:S03]  /*0e50*/  IMAD.MOV.U32 R0, RZ, RZ, R28 ;  /* 0x000000ffff007224 */ /* 0x020fc600078e001c */
[----:B------:R-:W0:Y:S01]  /*0e60*/  F2I.S64.F64 R30, R22 ;  /* 0x00000016001e7311 */ /* 0x000e220000301900 */
[----:B------:R-:W-:Y:S02]  /*0e70*/  DFMA R12, R12, UR16, R14 ;  /* 0x000000100c0c7c2b */ /* 0x000fe4000800000e */
[----:B--2---:R-:W-:Y:S02]  /*0e80*/  DMUL R16, R18, UR14 ;  /* 0x0000000e12107c28 */ /* 0x004fe40008000000 */
[----:B------:R-:W-:-:S03]  /*0e90*/  DFMA R10, R24, UR16, R10 ;  /* 0x00000010180a7c2b */ /* 0x000fc6000800000a */
[----:B------:R-:W2:Y:S03]  /*0ea0*/  FRND.F64 R20, R22 ;  /* 0x0000001600147313 */ /* 0x000ea60000301800 */
[----:B------:R-:W-:Y:S01]  /*0eb0*/  DFMA R14, R18, UR16, R16 ;  /* 0x00000010120e7c2b */ /* 0x000fe20008000010 */
[----:B------:R-:W-:Y:S02]  /*0ec0*/  IMAD.SHL.U32 R16, R0, 0x40, RZ ;  /* 0x0000004000107824 */ /* 0x000fe400078e00ff */
[----:B0-----:R-:W-:Y:S02]  /*0ed0*/  IMAD.MOV.U32 R3, RZ, RZ, R30 ;  /* 0x000000ffff037224 */ /* 0x001fe400078e001e */
[----:B------:R-:W-:Y:S01]  /*0ee0*/  IMAD.SHL.U32 R18, R2, 0x40, RZ ;  /* 0x0000004002127824 */ /* 0x000fe200078e00ff */
[----:B------:R-:W-:-:S04]  /*0ef0*/  LOP3.LUT R16, R16, 0x40, RZ, 0xc0, !PT ;  /* 0x0000004010107812 */ /* 0x000fc800078ec0ff */
[----:B------:R-:W-:Y:S01]  /*0f00*/  LOP3.LUT R18, R18, 0x40, RZ, 0xc0, !PT ;  /* 0x0000004012127812 */ /* 0x000fe200078ec0ff */
[----:B--2---:R-:W-:Y:S01]  /*0f10*/  DFMA R22, R20, -0.5, |R8| ;  /* 0xbfe000001416782b */ /* 0x004fe20000000408 */
[----:B------:R-:W-:Y:S01]  /*0f20*/  IADD3 R16, P0, PT, R16, UR30, RZ ;  /* 0x0000001e10107c10 */ /* 0x000fe2000ff1e0ff */
[----:B------:R-:W-:Y:S01]  /*0f30*/  IMAD.SHL.U32 R20, R3, 0x40, RZ ;  /* 0x0000004003147824 */ /* 0x000fe200078e00ff */
[----:B------:R-:W-:-:S03]  /*0f40*/  IADD3 R18, P1, PT, R18, UR30, RZ ;  /* 0x0000001e12127c10 */ /* 0x000fc6000ff3e0ff */
[----:B------:R-:W-:Y:S01]  /*0f50*/  IMAD.X R17, RZ, RZ, UR31, P0 ;  /* 0x0000001fff117e24 */ /* 0x000fe200080e06ff */
[----:B------:R-:W-:Y:S01]  /*0f60*/  LOP3.LUT R20, R20, 0x40, RZ, 0xc0, !PT ;  /* 0x0000004014147812 */ /* 0x000fe200078ec0ff */
[----:B------:R-:W-:Y:S01]  /*0f70*/  DMUL R24, R22, UR14 ;  /* 0x0000000e16187c28 */ /* 0x000fe20008000000 */
[----:B------:R-:W-:Y:S02]  /*0f80*/  IMAD.X R19, RZ, RZ, UR31, P1 ;  /* 0x0000001fff137e24 */ /* 0x000fe400088e06ff */
[----:B------:R-:W-:-:S05]  /*0f90*/  IADD3 R20, P2, PT, R20, UR30, RZ ;  /* 0x0000001e14147c10 */ /* 0x000fca000ff5e0ff */
[----:B------:R-:W-:Y:S01]  /*0fa0*/  DFMA R22, R22, UR16, R24 ;  /* 0x0000001016167c2b */ /* 0x000fe20008000018 */
[----:B-1--4-:R-:W-:-:S10]  /*0fb0*/  IMAD.X R21, RZ, RZ, UR31, P2 ;  /* 0x0000001fff157e24 */ /* 0x012fd400090e06ff */
.L_x_49:
[----:B------:R-:W-:Y:S02]  /*0fc0*/  ULOP3.LUT UR13, UR23, UR24, URZ, 0xfc, !UPT ;  /* 0x00000018170d7292 */ /* 0x000fe4000f8efcff */
[----:B------:R-:W-:Y:S02]  /*0fd0*/  UISETP.GE.AND UP0, UPT, UR8, URZ, UPT ;  /* 0x000000ff0800728c */ /* 0x000fe4000bf06270 */
[----:B------:R-:W-:-:S04]  /*0fe0*/  USHF.R.U32.HI UR13, URZ, 0x1f, UR13 ;  /* 0x0000001fff0d7899 */ /* 0x000fc8000801160d */
[----:B------:R-:W-:-:S09]  /*0ff0*/  UISETP.EQ.U32.OR UP0, UPT, UR13, 0x1, !UP0 ;  /* 0x000000010d00788c */ /* 0x000fd2000c702470 */
[----:B------:R-:W-:Y:S05]  /*1000*/  BRA.U UP0, `(.L_x_7) ;  /* 0x0000005100607547 */ /* 0x000fea000b800000 */
[----:B------:R-:W-:Y:S01]  /*1010*/  DADD R30, -RZ, |R36| ;  /* 0x00000000ff1e7229 */ /* 0x000fe20000000524 */
[----:B------:R-:W-:Y:S02]  /*1020*/  ISETP.GT.AND P2, PT, R37, -0x1, PT ;  /* 0xffffffff2500780c */ /* 0x000fe40003f44270 */
[----:B------:R-:W-:-:S11]  /*1030*/  MOV R32, 0x1050 ;  /* 0x0000105000207802 */ /* 0x000fd60000000f00 */
[----:B------:R-:W-:Y:S05]  /*1040*/  CALL.REL.NOINC `($wigner_d_ms_sum$__internal_lgamma_pos) ;  /* 0x0000006400107944 */ /* 0x000fea0003c00000 */
[----:B------:R-:W-:Y:S01]  /*1050*/  FSEL R52, R24, RZ, P2 ;  /* 0x000000ff18347208 */ /* 0x000fe20001000000 */
[----:B------:R-:W-:Y:S01]  /*1060*/  IMAD.MOV.U32 R54, RZ, RZ, R24 ;  /* 0x000000ffff367224 */ /* 0x000fe200078e0018 */
[----:B------:R-:W-:Y:S01]  /*1070*/  FSEL R53, R25, +QNAN , P2 ;  /* 0x7ff0000019357808 */ /* 0x000fe20001000000 */
[----:B------:R-:W-:Y:S01]  /*1080*/  IMAD.MOV.U32 R55, RZ, RZ, R25 ;  /* 0x000000ffff377224 */ /* 0x000fe200078e0019 */
[----:B------:R-:W-:Y:S06]  /*1090*/  @P6 BRA `(.L_x_8) ;  /* 0x0000000800306947 */ /* 0x000fec0003800000 */
[----:B------:R-:W-:Y:S01]  /*10a0*/  ISETP.GE.AND P2, PT, R49, 0x3c000000, PT ;  /* 0x3c0000003100780c */ /* 0x000fe20003f46270 */
[----:B------:R-:W-:-:S12]  /*10b0*/  DADD R24, -RZ, |R36| ;  /* 0x00000000ff187229 */ /* 0x000fd80000000524 */
[----:B------:R-:W-:Y:S05]  /*10c0*/  @!P2 BRA `(.L_x_9) ;  /* 0x0000000000cca947 */ /* 0x000fea0003800000 */
[----:B------:R-:W2:Y:S04]  /*10d0*/  LDG.E.128.CONSTANT R24, desc[UR18][R16.64] ;  /* 0x0000001210187981 */ /* 0x000ea8000c1e9d00 */
[----:B------:R-:W3:Y:S04]  /*10e0*/  LDG.E.128.CONSTANT R28, desc[UR18][R16.64+0x10] ;  /* 0x00001012101c7981 */ /* 0x000ee8000c1e9d00 */
[----:B------:R-:W4:Y:S01]  /*10f0*/  LDG.E.128.CONSTANT R32, desc[UR18][R16.64+0x20] ;  /* 0x0000201210207981 */ /* 0x000f22000c1e9d00 */
[----:B------:R-:W-:Y:S01]  /*1100*/  IMAD.MOV.U32 R56, RZ, RZ, 0x20fd8164 ;  /* 0x20fd8164ff387424 */ /* 0x000fe200078e00ff */
[----:B------:R-:W-:Y:S01]  /*1110*/  LOP3.LUT P0, RZ, R0, 0x1, RZ, 0xc0, !PT ;  /* 0x0000000100ff7812 */ /* 0x000fe2000780c0ff */
[----:B------:R-:W-:Y:S01]  /*1120*/  IMAD.MOV.U32 R57, RZ, RZ, 0x3da8ff83 ;  /* 0x3da8ff83ff397424 */ /* 0x000fe200078e00ff */
[----:B------:R-:W-:Y:S01]  /*1130*/  DMUL R52, R12, R12 ;  /* 0x0000000c0c347228 */ /* 0x000fe20000000000 */
[----:B------:R-:W-:Y:S01]  /*1140*/  UIADD3 UR13, UPT, UPT, UR6, UR27, URZ ;  /* 0x0000001b060d7290 */ /* 0x000fe2000fffe0ff */
[----:B------:R-:W-:Y:S01]  /*1150*/  FSEL R56, R56, -8.06006814911005101289e+34, P0 ;  /* 0xf9785eba38387808 */ /* 0x000fe20000000000 */
[----:B------:R-:W-:Y:S01]  /*1160*/  UMOV UR14, 0x54442d18 ;  /* 0x54442d18000e7882 */ /* 0x000fe20000000000 */
[----:B------:R-:W-:Y:S01]  /*1170*/  FSEL R57, -R57, 0.11223486810922622681, P0 ;  /* 0x3de5db6539397808 */ /* 0x000fe20000000100 */
[----:B------:R-:W-:-:S05]  /*1180*/  UMOV UR15, 0x400921fb ;  /* 0x400921fb000f7882 */ /* 0x000fca0000000000 */
[----:B--2---:R-:W-:-:S08]  /*1190*/  DFMA R24, R52, R56, R24 ;  /* 0x000000383418722b */ /* 0x004fd00000000018 */
[----:B------:R-:W-:-:S08]  /*11a0*/  DFMA R24, R52, R24, R26 ;  /* 0x000000183418722b */ /* 0x000fd0000000001a */
[C---:B---3--:R-:W-:Y:S01]  /*11b0*/  DFMA R24, R52.reuse, R24, R28 ;  /* 0x000000183418722b */ /* 0x048fe2000000001c */
[----:B------:R-:W0:Y:S07]  /*11c0*/  I2F.F64 R28, UR13 ;  /* 0x0000000d001c7d12 */ /* 0x000e2e0008201c00 */
[----:B------:R-:W-:-:S08]  /*11d0*/  DFMA R24, R52, R24, R30 ;  /* 0x000000183418722b */ /* 0x000fd0000000001e */
[----:B----4-:R-:W-:Y:S02]  /*11e0*/  DFMA R24, R52, R24, R32 ;  /* 0x000000183418722b */ /* 0x010fe40000000020 */
[----:B0-----:R-:W-:-:S06]  /*11f0*/  DADD R28, R28, 1 ;  /* 0x3ff000001c1c7429 */ /* 0x001fcc0000000000 */
[----:B------:R-:W-:-:S08]  /*1200*/  DFMA R24, R52, R24, R34 ;  /* 0x000000183418722b */ /* 0x000fd00000000022 */
[-C--:B------:R-:W-:Y:S02]  /*1210*/  DFMA R52, R52, R24.reuse, 1 ;  /* 0x3ff000003434742b */ /* 0x080fe40000000018 */
[----:B------:R-:W-:-:S10]  /*1220*/  DFMA R24, R12, R24, R12 ;  /* 0x000000180c18722b */ /* 0x000fd4000000000c */
[----:B------:R-:W-:Y:S02]  /*1230*/  FSEL R26, R24, R52, !P0 ;  /* 0x00000034181a7208 */ /* 0x000fe40004000000 */
[----:B------:R-:W-:Y:S02]  /*1240*/  FSEL R27, R25, R53, !P0 ;  /* 0x00000035191b7208 */ /* 0x000fe40004000000 */
[----:B------:R-:W-:-:S04]  /*1250*/  LOP3.LUT P0, RZ, R0, 0x2, RZ, 0xc0, !PT ;  /* 0x0000000200ff7812 */ /* 0x000fc8000780c0ff */
[----:B------:R-:W-:-:S10]  /*1260*/  DADD R24, RZ, -R26 ;  /* 0x00000000ff187229 */ /* 0x000fd4000000081a */
[----:B------:R-:W-:Y:S01]  /*1270*/  FSEL R24, R26, R24, !P0 ;  /* 0x000000181a187208 */ /* 0x000fe20004000000 */
[----:B------:R-:W-:Y:S01]  /*1280*/  IMAD.MOV.U32 R26, RZ, RZ, 0x1 ;  /* 0x00000001ff1a7424 */ /* 0x000fe200078e00ff */
[----:B------:R-:W-:-:S06]  /*1290*/  FSEL R25, R27, R25, !P0 ;  /* 0x000000191b197208 */ /* 0x000fcc0004000000 */
[----:B------:R-:W-:-:S08]  /*12a0*/  DMUL R30, R24, R28 ;  /* 0x0000001c181e7228 */ /* 0x000fd00000000000 */
[----:B------:R-:W-:-:S06]  /*12b0*/  DADD R24, -RZ, |R30| ;  /* 0x00000000ff187229 */ /* 0x000fcc000000051e */
[----:B------:R-:W0:Y:S02]  /*12c0*/  MUFU.RCP64H R27, R25 ;  /* 0x00000019001b7308 */ /* 0x000e240000001800 */
[----:B0-----:R-:W-:-:S08]  /*12d0*/  DFMA R28, -|R30|, R26, 1 ;  /* 0x3ff000001e1c742b */ /* 0x001fd0000000031a */
[----:B------:R-:W-:-:S08]  /*12e0*/  DFMA R28, R28, R28, R28 ;  /* 0x0000001c1c1c722b */ /* 0x000fd0000000001c */
[----:B------:R-:W-:-:S08]  /*12f0*/  DFMA R28, R26, R28, R26 ;  /* 0x0000001c1a1c722b */ /* 0x000fd0000000001a */
[----:B------:R-:W-:-:S08]  /*1300*/  DFMA R26, -|R30|, R28, 1 ;  /* 0x3ff000001e1a742b */ /* 0x000fd0000000031c */
[----:B------:R-:W-:-:S08]  /*1310*/  DFMA R26, R28, R26, R28 ;  /* 0x0000001a1c1a722b */ /* 0x000fd0000000001c */
[----:B------:R-:W-:-:S08]  /*1320*/  DMUL R28, R26, UR14 ;  /* 0x0000000e1a1c7c28 */ /* 0x000fd00008000000 */
[----:B------:R-:W-:-:S08]  /*1330*/  DFMA R30, -|R30|, R28, UR14 ;  /* 0x0000000e1e1e7e2b */ /* 0x000fd0000800031c */
[----:B------:R-:W-:-:S10]  /*1340*/  DFMA R26, R26, R30, R28 ;  /* 0x0000001e1a1a722b */ /* 0x000fd4000000001c */
[----:B------:R-:W-:-:S05]  /*1350*/  FFMA R28, RZ, R25, R27 ;  /* 0x00000019ff1c7223 */ /* 0x000fca000000001b */
[----:B------:R-:W-:-:S13]  /*1360*/  FSETP.GT.AND P0, PT, |R28|, 1.469367938527859385e-39, PT ;  /* 0x001000001c00780b */ /* 0x000fda0003f04200 */
[----:B------:R-:W-:Y:S05]  /*1370*/  @P0 BRA `(.L_x_10) ;  /* 0x0000000000180947 */ /* 0x000fea0003800000 */
[----:B------:R-:W-:Y:S01]  /*1380*/  IMAD.MOV.U32 R28, RZ, RZ, R25 ;  /* 0x000000ffff1c7224 */ /* 0x000fe200078e0019 */
[----:B------:R-:W-:Y:S01]  /*1390*/  MOV R25, 0x13d0 ;  /* 0x000013d000197802 */ /* 0x000fe20000000f00 */
[----:B------:R-:W-:Y:S02]  /*13a0*/  IMAD.MOV.U32 R27, RZ, RZ, 0x54442d18 ;  /* 0x54442d18ff1b7424 */ /* 0x000fe400078e00ff */
[----:B------:R-:W-:-:S07]  /*13b0*/  IMAD.MOV.U32 R26, RZ, RZ, 0x400921fb ;  /* 0x400921fbff1a7424 */ /* 0x000fce00078e00ff */
[----:B------:R-:W-:Y:S05]  /*13c0*/  CALL.REL.NOINC `($__internal_0_$__cuda_sm20_div_rn_f64_full) ;  /* 0x0000004c00e07944 */ /* 0x000fea0003c00000 */
[----:B------:R-:W-:-:S07]  /*13d0*/  IMAD.MOV.U32 R27, RZ, RZ, R24 ;  /* 0x000000ffff1b7224 */ /* 0x000fce00078e0018 */
.L_x_10:
[----:B------:R-:W-:Y:S02]  /*13e0*/  IMAD.MOV.U32 R24, RZ, RZ, R26 ;  /* 0x000000ffff187224 */ /* 0x000fe400078e001a */
[----:B------:R-:W-:-:S07]  /*13f0*/  IMAD.MOV.U32 R25, RZ, RZ, R27 ;  /* 0x000000ffff197224 */ /* 0x000fce00078e001b */
.L_x_9:
[----:B------:R-:W-:Y:S01]  /*1400*/  ISETP.GT.AND P0, PT, R25, 0xfffff, PT ;  /* 0x000fffff1900780c */ /* 0x000fe20003f04270 */
[----:B------:R-:W-:Y:S02]  /*1410*/  IMAD.MOV.U32 R27, RZ, RZ, R25 ;  /* 0x000000ffff1b7224 */ /* 0x000fe400078e0019 */
[----:B------:R-:W-:-:S10]  /*1420*/  IMAD.MOV.U32 R28, RZ, RZ, R24 ;  /* 0x000000ffff1c7224 */ /* 0x000fd400078e0018 */
[----:B------:R-:W-:-:S10]  /*1430*/  @!P0 DMUL R24, R24, 1.80143985094819840000e+16 ;  /* 0x4350000018188828 */ /* 0x000fd40000000000 */
[----:B------:R-:W-:Y:S02]  /*1440*/  @!P0 IMAD.MOV.U32 R27, RZ, RZ, R25 ;  /* 0x000000ffff1b8224 */ /* 0x000fe400078e0019 */
[----:B------:R-:W-:Y:S02]  /*1450*/  @!P0 IMAD.MOV.U32 R28, RZ, RZ, R24 ;  /* 0x000000ffff1c8224 */ /* 0x000fe400078e0018 */
[----:B------:R-:W-:-:S05]  /*1460*/  VIADD R26, R27, 0xffffffff ;  /* 0xffffffff1b1a7836 */ /* 0x000fca0000000000 */
[----:B------:R-:W-:Y:S01]  /*1470*/  ISETP.GT.U32.AND P1, PT, R26, 0x7feffffe, PT ;  /* 0x7feffffe1a00780c */ /* 0x000fe20003f24070 */
[----:B------:R-:W-:Y:S02]  /*1480*/  IMAD.MOV.U32 R26, RZ, RZ, -0x3ff ;  /* 0xfffffc01ff1a7424 */ /* 0x000fe400078e00ff */
[----:B------:R-:W-:-:S10]  /*1490*/  @!P0 IMAD.MOV.U32 R26, RZ, RZ, -0x435 ;  /* 0xfffffbcbff1a8424 */ /* 0x000fd400078e00ff */
[----:B------:R-:W-:Y:S05]  /*14a0*/  @P1 BRA `(.L_x_11) ;  /* 0x0000000400041947 */ /* 0x000fea0003800000 */
[----:B------:R-:W-:Y:S01]  /*14b0*/  LOP3.LUT R24, R27, 0xfffff, RZ, 0xc0, !PT ;  /* 0x000fffff1b187812 */ /* 0x000fe200078ec0ff */
[----:B------:R-:W-:Y:S01]  /*14c0*/  IMAD.MOV.U32 R52, RZ, RZ, -0x748574fc ;  /* 0x8b7a8b04ff347424 */ /* 0x000fe200078e00ff */
[----:B------:R-:W-:Y:S01]  /*14d0*/  UMOV UR14, 0x3ae80f1e ;  /* 0x3ae80f1e000e7882 */ /* 0x000fe20000000000 */
[----:B------:R-:W-:Y:S01]  /*14e0*/  IMAD.MOV.U32 R53, RZ, RZ, 0x3ed0ee25 ;  /* 0x3ed0ee25ff357424 */ /* 0x000fe200078e00ff */
[----:B------:R-:W-:Y:S01]  /*14f0*/  LOP3.LUT R25, R24, 0x3ff00000, RZ, 0xfc, !PT ;  /* 0x3ff0000018197812 */ /* 0x000fe200078efcff */
[----:B------:R-:W-:Y:S01]  /*1500*/  IMAD.MOV.U32 R24, RZ, RZ, R28 ;  /* 0x000000ffff187224 */ /* 0x000fe200078e001c */
[----:B------:R-:W-:Y:S01]  /*1510*/  UMOV UR15, 0x3eb1380b ;  /* 0x3eb1380b000f7882 */ /* 0x000fe20000000000 */
[----:B------:R-:W-:Y:S01]  /*1520*/  IMAD.MOV.U32 R28, RZ, RZ, RZ ;  /* 0x000000ffff1c7224 */ /* 0x000fe200078e00ff */
[----:B------:R-:W-:Y:S01]  /*1530*/  ISETP.GE.U32.AND P0, PT, R25, 0x3ff6a09f, PT ;  /* 0x3ff6a09f1900780c */ /* 0x000fe20003f06070 */
[----:B------:R-:W-:Y:S01]  /*1540*/  IMAD.MOV.U32 R57, RZ, RZ, 0x43300000 ;  /* 0x43300000ff397424 */ /* 0x000fe200078e00ff */
[----:B------:R-:W-:Y:S01]  /*1550*/  LEA.HI R56, R27, R26, RZ, 0xc ;  /* 0x0000001a1b387211 */ /* 0x000fe200078f60ff */
[----:B------:R-:W-:Y:S01]  /*1560*/  UMOV UR16, 0x80000000 ;  /* 0x8000000000107882 */ /* 0x000fe20000000000 */
[----:B------:R-:W-:-:S09]  /*1570*/  UMOV UR17, 0x43300000 ;  /* 0x4330000000117882 */ /* 0x000fd20000000000 */
[----:B------:R-:W-:Y:S02]  /*1580*/  @P0 VIADD R29, R25, 0xfff00000 ;  /* 0xfff00000191d0836 */ /* 0x000fe40000000000 */
[----:B------:R-:W-:Y:S02]  /*1590*/  @P0 VIADD R56, R56, 0x1 ;  /* 0x0000000138380836 */ /* 0x000fe40000000000 */
[----:B------:R-:W-:-:S03]  /*15a0*/  @P0 IMAD.MOV.U32 R25, RZ, RZ, R29 ;  /* 0x000000ffff190224 */ /* 0x000fc600078e001d */
[----:B------:R-:W-:-:S03]  /*15b0*/  LOP3.LUT R56, R56, 0x80000000, RZ, 0x3c, !PT ;  /* 0x8000000038387812 */ /* 0x000fc600078e3cff */
[C---:B------:R-:W-:Y:S02]  /*15c0*/  DADD R34, R24.reuse, 1 ;  /* 0x3ff0000018227429 */ /* 0x040fe40000000000 */
[----:B------:R-:W-:-:S04]  /*15d0*/  DADD R24, R24, -1 ;  /* 0xbff0000018187429 */ /* 0x000fc80000000000 */
[----:B------:R-:W0:Y:S02]  /*15e0*/  MUFU.RCP64H R29, R35 ;  /* 0x00000023001d7308 */ /* 0x000e240000001800 */
[----:B0-----:R-:W-:-:S08]  /*15f0*/  DFMA R30, -R34, R28, 1 ;  /* 0x3ff00000221e742b */ /* 0x001fd0000000011c */
[----:B------:R-:W-:-:S08]  /*1600*/  DFMA R30, R30, R30, R30 ;  /* 0x0000001e1e1e722b */ /* 0x000fd0000000001e */
[----:B------:R-:W-:-:S08]  /*1610*/  DFMA R28, R28, R30, R28 ;  /* 0x0000001e1c1c722b */ /* 0x000fd0000000001c */
[----:B------:R-:W-:-:S08]  /*1620*/  DMUL R30, R24, R28 ;  /* 0x0000001c181e7228 */ /* 0x000fd00000000000 */
[----:B------:R-:W-:-:S08]  /*1630*/  DFMA R30, R24, R28, R30 ;  /* 0x0000001c181e722b */ /* 0x000fd0000000001e */
[----:B------:R-:W-:Y:S02]  /*1640*/  DMUL R32, R30, R30 ;  /* 0x0000001e1e207228 */ /* 0x000fe40000000000 */
[----:B------:R-:W-:-:S06]  /*1650*/  DADD R26, R24, -R30 ;  /* 0x00000000181a7229 */ /* 0x000fcc000000081e */
[----:B------:R-:W-:Y:S01]  /*1660*/  DFMA R34, R32, UR14, R52 ;  /* 0x0000000e20227c2b */ /* 0x000fe20008000034 */
[----:B------:R-:W-:Y:S01]  /*1670*/  UMOV UR14, 0x9f02676f ;  /* 0x9f02676f000e7882 */ /* 0x000fe20000000000 */
[----:B------:R-:W-:Y:S01]  /*1680*/  UMOV UR15, 0x3ef3b266 ;  /* 0x3ef3b266000f7882 */ /* 0x000fe20000000000 */
[----:B------:R-:W-:Y:S02]  /*1690*/  DADD R52, R26, R26 ;  /* 0x000000001a347229 */ /* 0x000fe4000000001a */
[----:B------:R-:W-:Y:S01]  /*16a0*/  DADD R26, R56, -UR16 ;  /* 0x80000010381a7e29 */ /* 0x000fe20008000000 */
[----:B------:R-:W-:Y:S01]  /*16b0*/  UMOV UR16, 0xfefa39ef ;  /* 0xfefa39ef00107882 */ /* 0x000fe20000000000 */
[----:B------:R-:W-:Y:S01]  /*16c0*/  UMOV UR17, 0x3fe62e42 ;  /* 0x3fe62e4200117882 */ /* 0x000fe20000000000 */
[----:B------:R-:W-:Y:S01]  /*16d0*/  DFMA R34, R32, R34, UR14 ;  /* 0x0000000e20227e2b */ /* 0x000fe20008000022 */
[----:B------:R-:W-:Y:S01]  /*16e0*/  UMOV UR14, 0xa9ab0956 ;  /* 0xa9ab0956000e7882 */ /* 0x000fe20000000000 */
[----:B------:R-:W-:Y:S01]  /*16f0*/  UMOV UR15, 0x3f1745cb ;  /* 0x3f1745cb000f7882 */ /* 0x000fe20000000000 */
[----:B------:R-:W-:-:S02]  /*1700*/  DFMA R52, R24, -R30, R52 ;  /* 0x8000001e1834722b */ /* 0x000fc40000000034 */
[----:B------:R-:W-:-:S03]  /*1710*/  DFMA R24, R26, UR16, R30 ;  /* 0x000000101a187c2b */ /* 0x000fc6000800001e */
[----:B------:R-:W-:Y:S01]  /*1720*/  DFMA R34, R32, R34, UR14 ;  /* 0x0000000e20227e2b */ /* 0x000fe20008000022 */
[----:B------:R-:W-:Y:S01]  /*1730*/  UMOV UR14, 0x2d1b5154 ;  /* 0x2d1b5154000e7882 */ /* 0x000fe20000000000 */
[----:B------:R-:W-:Y:S01]  /*1740*/  UMOV UR15, 0x3f3c71c7 ;  /* 0x3f3c71c7000f7882 */ /* 0x000fe20000000000 */
[----:B------:R-:W-:-:S05]  /*1750*/  DMUL R52, R28, R52 ;  /* 0x000000341c347228 */ /* 0x000fca0000000000 */
[----:B------:R-:W-:Y:S01]  /*1760*/  DFMA R34, R32, R34, UR14 ;  /* 0x0000000e20227e2b */ /* 0x000fe20008000022 */
[----:B------:R-:W-:Y:S01]  /*1770*/  UMOV UR14, 0x923be72d ;  /* 0x923be72d000e7882 */ /* 0x000fe20000000000 */
[----:B------:R-:W-:-:S06]  /*1780*/  UMOV UR15, 0x3f624924 ;  /* 0x3f624924000f7882 */ /* 0x000fcc0000000000 */
        /* <DEDUP_REMOVED lines=8> */
[----:B------:R-:W-:Y:S02]  /*1810*/  UMOV UR15, 0x3fe62e42 ;  /* 0x3fe62e42000f7882 */ /* 0x000fe40000000000 */
[----:B------:R-:W-:Y:S01]  /*1820*/  DFMA R56, R26, -UR14, R24 ;  /* 0x8000000e1a387c2b */ /* 0x000fe20008000018 */
[----:B------:R-:W-:Y:S01]  /*1830*/  UMOV UR14, 0x3b39803f ;  /* 0x3b39803f000e7882 */ /* 0x000fe20000000000 */
[----:B------:R-:W-:Y:S02]  /*1840*/  UMOV UR15, 0x3c7abc9e ;  /* 0x3c7abc9e000f7882 */ /* 0x000fe40000000000 */
[----:B------:R-:W-:-:S04]  /*1850*/  DMUL R34, R32, R34 ;  /* 0x0000002220227228 */ /* 0x000fc80000000000 */
[----:B------:R-:W-:-:S04]  /*1860*/  DADD R56, -R30, R56 ;  /* 0x000000001e387229 */ /* 0x000fc80000000138 */
[----:B------:R-:W-:-:S08]  /*1870*/  DFMA R34, R30, R34, R52 ;  /* 0x000000221e22722b */ /* 0x000fd00000000034 */
[----:B------:R-:W-:-:S08]  /*1880*/  DADD R34, R34, -R56 ;  /* 0x0000000022227229 */ /* 0x000fd00000000838 */
[----:B------:R-:W-:-:S08]  /*1890*/  DFMA R34, R26, UR14, R34 ;  /* 0x0000000e1a227c2b */ /* 0x000fd00008000022 */
[----:B------:R-:W-:Y:S01]  /*18a0*/  DADD R24, R24, R34 ;  /* 0x0000000018187229 */ /* 0x000fe20000000022 */
[----:B------:R-:W-:Y:S10]  /*18b0*/  BRA `(.L_x_12) ;  /* 0x0000000000187947 */ /* 0x000ff40003800000 */
.L_x_11:
[----:B------:R-:W-:Y:S01]  /*18c0*/  IMAD.MOV.U32 R26, RZ, RZ, 0x0 ;  /* 0x00000000ff1a7424 */ /* 0x000fe200078e00ff */
[----:B------:R-:W-:Y:S01]  /*18d0*/  LOP3.LUT P0, RZ, R25, 0x7fffffff, RZ, 0xc0, !PT ;  /* 0x7fffffff19ff7812 */ /* 0x000fe2000780c0ff */
[----:B------:R-:W-:-:S06]  /*18e0*/  IMAD.MOV.U32 R27, RZ, RZ, 0x7ff00000 ;  /* 0x7ff00000ff1b7424 */ /* 0x000fcc00078e00ff */
[----:B------:R-:W-:-:S10]  /*18f0*/  DFMA R26, R24, R26, +INF ;  /* 0x7ff00000181a742b */ /* 0x000fd4000000001a */
[----:B------:R-:W-:Y:S02]  /*1900*/  FSEL R24, R26, RZ, P0 ;  /* 0x000000ff1a187208 */ /* 0x000fe40000000000 */
[----:B------:R-:W-:-:S07]  /*1910*/  FSEL R25, R27, -QNAN , P0 ;  /* 0xfff000001b197808 */ /* 0x000fce0000000000 */
.L_x_12:
[--C-:B------:R-:W-:Y:S02]  /*1920*/  DADD R54, -R54, R24.reuse ;  /* 0x0000000036367229 */ /* 0x100fe40000000118 */
[----:B------:R-:W-:-:S10]  /*1930*/  DADD R24, -RZ, -R24 ;  /* 0x00000000ff187229 */ /* 0x000fd40000000918 */
[----:B------:R-:W-:Y:S02]  /*1940*/  FSEL R52, R24, R54, !P2 ;  /* 0x0000003618347208 */ /* 0x000fe40005000000 */
[----:B------:R-:W-:-:S07]  /*1950*/  FSEL R53, R25, R55, !P2 ;  /* 0x0000003719357208 */ /* 0x000fce0005000000 */
.L_x_8:
        /* <DEDUP_REMOVED lines=19> */
[----:B------:R-:W-:Y:S01]  /*1a90*/  UIADD3 UR13, UPT, UPT, UR6, -UR27, URZ ;  /* 0x8000001b060d7290 */ /* 0x000fe2000fffe0ff */
[----:B------:R-:W-:Y:S01]  /*1aa0*/  FSEL R58, -R58, 4.2945490664224492434e-19, !P0 ;  /* 0x20fd81643a3a7808 */ /* 0x000fe20004000100 */
[----:B------:R-:W-:Y:S01]  /*1ab0*/  UMOV UR14, 0x54442d18 ;  /* 0x54442d18000e7882 */ /* 0x000fe20000000000 */
[----:B------:R-:W-:Y:S01]  /*1ac0*/  FSEL R59, R59, -0.082518599927425384521, !P0 ;  /* 0xbda8ff833b3b7808 */ /* 0x000fe20004000000 */
        /* <DEDUP_REMOVED lines=38> */
.L_x_14:
        /* <DEDUP_REMOVED lines=76> */
.L_x_15:
[----:B------:R-:W-:Y:S01]  /*21f0*/  IMAD.MOV.U32 R24, RZ, RZ, 0x0 ;  /* 0x00000000ff187424 */ /* 0x000fe200078e00ff */
[----:B------:R-:W-:Y:S01]  /*2200*/  LOP3.LUT P0, RZ, R27, 0x7fffffff, RZ, 0xc0, !PT ;  /* 0x7fffffff1bff7812 */ /* 0x000fe2000780c0ff */
[----:B------:R-:W-:-:S06]  /*2210*/  IMAD.MOV.U32 R25, RZ, RZ, 0x7ff00000 ;  /* 0x7ff00000ff197424 */ /* 0x000fcc00078e00ff */
[----:B------:R-:W-:-:S10]  /*2220*/  DFMA R24, R26, R24, +INF ;  /* 0x7ff000001a18742b */ /* 0x000fd40000000018 */
[----:B------:R-:W-:Y:S02]  /*2230*/  FSEL R26, R24, RZ, P0 ;  /* 0x000000ff181a7208 */ /* 0x000fe40000000000 */
[----:B------:R-:W-:-:S07]  /*2240*/  FSEL R27, R25, -QNAN , P0 ;  /* 0xfff00000191b7808 */ /* 0x000fce0000000000 */
.L_x_16:
[--C-:B------:R-:W-:Y:S02]  /*2250*/  DADD R54, -R54, R26.reuse ;  /* 0x0000000036367229 */ /* 0x100fe4000000011a */
[----:B------:R-:W-:-:S10]  /*2260*/  DADD R26, -RZ, -R26 ;  /* 0x00000000ff1a7229 */ /* 0x000fd4000000091a */
[----:B------:R-:W-:Y:S02]  /*2270*/  FSEL R26, R26, R54, !P2 ;  /* 0x000000361a1a7208 */ /* 0x000fe40005000000 */
[----:B------:R-:W-:-:S07]  /*2280*/  FSEL R27, R27, R55, !P2 ;  /* 0x000000371b1b7208 */ /* 0x000fce0005000000 */
.L_x_13:
[----:B------:R-:W-:Y:S01]  /*2290*/  DADD R30, -RZ, |R8| ;  /* 0x00000000ff1e7229 */ /* 0x000fe20000000508 */
[----:B------:R-:W-:Y:S01]  /*22a0*/  ISETP.GT.AND P2, PT, R9, -0x1, PT ;  /* 0xffffffff0900780c */ /* 0x000fe20003f44270 */
[----:B------:R-:W-:Y:S01]  /*22b0*/  DADD R52, R26, R52 ;  /* 0x000000001a347229 */ /* 0x000fe20000000034 */
        /* <DEDUP_REMOVED lines=59> */
.L_x_18:
        /* <DEDUP_REMOVED lines=76> */
.L_x_19:
[----:B------:R-:W-:Y:S01]  /*2b30*/  IMAD.MOV.U32 R24, RZ, RZ, 0x0 ;  /* 0x00000000ff187424 */ /* 0x000fe200078e00ff */
[----:B------:R-:W-:Y:S01]  /*2b40*/  LOP3.LUT P0, RZ, R27, 0x7fffffff, RZ, 0xc0, !PT ;  /* 0x7fffffff1bff7812 */ /* 0x000fe2000780c0ff */
[----:B------:R-:W-:-:S06]  /*2b50*/  IMAD.MOV.U32 R25, RZ, RZ, 0x7ff00000 ;  /* 0x7ff00000ff197424 */ /* 0x000fcc00078e00ff */
[----:B------:R-:W-:-:S10]  /*2b60*/  DFMA R24, R26, R24, +INF ;  /* 0x7ff000001a18742b */ /* 0x000fd40000000018 */
[----:B------:R-:W-:Y:S02]  /*2b70*/  FSEL R26, R24, RZ, P0 ;  /* 0x000000ff181a7208 */ /* 0x000fe40000000000 */
[----:B------:R-:W-:-:S07]  /*2b80*/  FSEL R27, R25, -QNAN , P0 ;  /* 0xfff00000191b7808 */ /* 0x000fce0000000000 */
.L_x_20:
[--C-:B------:R-:W-:Y:S02]  /*2b90*/  DADD R54, -R54, R26.reuse ;  /* 0x0000000036367229 */ /* 0x100fe4000000011a */
[----:B------:R-:W-:-:S10]  /*2ba0*/  DADD R26, -RZ, -R26 ;  /* 0x00000000ff1a7229 */ /* 0x000fd4000000091a */
[----:B------:R-:W-:Y:S02]  /*2bb0*/  FSEL R26, R26, R54, !P2 ;  /* 0x000000361a1a7208 */ /* 0x000fe40005000000 */
[----:B------:R-:W-:-:S07]  /*2bc0*/  FSEL R27, R27, R55, !P2 ;  /* 0x000000371b1b7208 */ /* 0x000fce0005000000 */
.L_x_17:
        /* <DEDUP_REMOVED lines=13> */
[----:B------:R-:W-:Y:S02]  /*2ca0*/  IMAD.U32 R24, RZ, RZ, UR4 ;  /* 0x00000004ff187e24 */ /* 0x000fe4000f8e00ff */
[----:B------:R-:W-:-:S06]  /*2cb0*/  IMAD.U32 R25, RZ, RZ, UR5 ;  /* 0x00000005ff197e24 */ /* 0x000fcc000f8e00ff */
[----:B------:R-:W2:Y:S01]  /*2cc0*/  LDG.E.128.CONSTANT R24, desc[UR18][R24.64] ;  /* 0x0000001218187981 */ /* 0x000ea2000c1e9d00 */
[----:B------:R-:W-:Y:S02]  /*2cd0*/  IMAD.U32 R28, RZ, RZ, UR4 ;  /* 0x00000004ff1c7e24 */ /* 0x000fe4000f8e00ff */
[----:B------:R-:W-:-:S06]  /*2ce0*/  IMAD.U32 R29, RZ, RZ, UR5 ;  /* 0x00000005ff1d7e24 */ /* 0x000fcc000f8e00ff */
[----:B------:R-:W3:Y:S01]  /*2cf0*/  LDG.E.128.CONSTANT R28, desc[UR18][R28.64+0x10] ;  /* 0x000010121c1c7981 */ /* 0x000ee2000c1e9d00 */
[----:B------:R-:W-:Y:S02]  /*2d00*/  IMAD.U32 R32, RZ, RZ, UR4 ;  /* 0x00000004ff207e24 */ /* 0x000fe4000f8e00ff */
[----:B------:R-:W-:-:S06]  /*2d10*/  IMAD.U32 R33, RZ, RZ, UR5 ;  /* 0x00000005ff217e24 */ /* 0x000fcc000f8e00ff */
[----:B------:R-:W4:Y:S01]  /*2d20*/  LDG.E.128.CONSTANT R32, desc[UR18][R32.64+0x20] ;  /* 0x0000201220207981 */ /* 0x000f22000c1e9d00 */
[----:B------:R-:W-:Y:S01]  /*2d30*/  ULOP3.LUT UP0, URZ, UR12, 0x1, URZ, 0xc0, !UPT ;  /* 0x000000010cff7892 */ /* 0x000fe2000f80c0ff */
[----:B------:R-:W-:Y:S01]  /*2d40*/  IMAD.MOV.U32 R58, RZ, RZ, 0x79785eba ;  /* 0x79785ebaff3a7424 */ /* 0x000fe200078e00ff */
[----:B------:R-:W-:Y:S01]  /*2d50*/  DMUL R56, R10, R10 ;  /* 0x0000000a0a387228 */ /* 0x000fe20000000000 */
[----:B------:R-:W-:Y:S01]  /*2d60*/  IMAD.MOV.U32 R59, RZ, RZ, 0x3de5db65 ;  /* 0x3de5db65ff3b7424 */ /* 0x000fe200078e00ff */
[----:B------:R-:W-:Y:S02]  /*2d70*/  UIADD3 UR13, UPT, UPT, UR6, -UR28, URZ ;  /* 0x8000001c060d7290 */ /* 0x000fe4000fffe0ff */
[----:B------:R-:W-:Y:S01]  /*2d80*/  PLOP3.LUT P0, PT, PT, PT, UP0, 0x80, 0x8 ;  /* 0x000000000008781c */ /* 0x000fe20003f0f008 */
[----:B------:R-:W-:Y:S01]  /*2d90*/  ULOP3.LUT UP0, URZ, UR12, 0x2, URZ, 0xc0, !UPT ;  /* 0x000000020cff7892 */ /* 0x000fe2000f80c0ff */
[----:B------:R-:W-:Y:S02]  /*2da0*/  UMOV UR14, 0x54442d18 ;  /* 0x54442d18000e7882 */ /* 0x000fe40000000000 */
[----:B------:R-:W-:Y:S01]  /*2db0*/  FSEL R58, -R58, 4.2945490664224492434e-19, !P0 ;  /* 0x20fd81643a3a7808 */ /* 0x000fe20004000100 */
[----:B------:R-:W-:Y:S01]  /*2dc0*/  UMOV UR15, 0x400921fb ;  /* 0x400921fb000f7882 */ /* 0x000fe20000000000 */
[----:B------:R-:W-:-:S06]  /*2dd0*/  FSEL R59, R59, -0.082518599927425384521, !P0 ;  /* 0xbda8ff833b3b7808 */ /* 0x000fcc0004000000 */
        /* <DEDUP_REMOVED lines=12> */
[----:B------:R-:W-:-:S04]  /*2ea0*/  PLOP3.LUT P0, PT, PT, PT, UP0, 0x80, 0x8 ;  /* 0x000000000008781c */ /* 0x000fc80003f0f008 */
        /* <DEDUP_REMOVED lines=24> */
.L_x_22:
        /* <DEDUP_REMOVED lines=76> */
.L_x_23:
[----:B------:R-:W-:Y:S01]  /*34f0*/  IMAD.MOV.U32 R24, RZ, RZ, 0x0 ;  /* 0x00000000ff187424 */ /* 0x000fe200078e00ff */
[----:B------:R-:W-:Y:S01]  /*3500*/  LOP3.LUT P0, RZ, R27, 0x7fffffff, RZ, 0xc0, !PT ;  /* 0x7fffffff1bff7812 */ /* 0x000fe2000780c0ff */
[----:B------:R-:W-:-:S06]  /*3510*/  IMAD.MOV.U32 R25, RZ, RZ, 0x7ff00000 ;  /* 0x7ff00000ff197424 */ /* 0x000fcc00078e00ff */
[----:B------:R-:W-:-:S10]  /*3520*/  DFMA R24, R26, R24, +INF ;  /* 0x7ff000001a18742b */ /* 0x000fd40000000018 */
[----:B------:R-:W-:Y:S02]  /*3530*/  FSEL R26, R24, RZ, P0 ;  /* 0x000000ff181a7208 */ /* 0x000fe40000000000 */
[----:B------:R-:W-:-:S07]  /*3540*/  FSEL R27, R25, -QNAN , P0 ;  /* 0xfff00000191b7808 */ /* 0x000fce0000000000 */
.L_x_24:
[--C-:B------:R-:W-:Y:S02]  /*3550*/  DADD R54, -R54, R26.reuse ;  /* 0x0000000036367229 */ /* 0x100fe4000000011a */
[----:B------:R-:W-:-:S10]  /*3560*/  DADD R26, -RZ, -R26 ;  /* 0x00000000ff1a7229 */ /* 0x000fd4000000091a */
[----:B------:R-:W-:Y:S02]  /*3570*/  FSEL R26, R26, R54, !P2 ;  /* 0x000000361a1a7208 */ /* 0x000fe40005000000 */
[----:B------:R-:W-:-:S07]  /*3580*/  FSEL R27, R27, R55, !P2 ;  /* 0x000000371b1b7208 */ /* 0x000fce0005000000 */
.L_x_21:
[----:B------:R-:W0:Y:S01]  /*3590*/  I2F.F64 R34, UR25 ;  /* 0x0000001900227d12 */ /* 0x000e220008201c00 */
[----:B------:R-:W-:Y:S01]  /*35a0*/  DADD R52, R52, R26 ;  /* 0x0000000034347229 */ /* 0x000fe2000000001a */
[----:B------:R-:W-:Y:S01]  /*35b0*/  MOV R32, 0x3610 ;  /* 0x0000361000207802 */ /* 0x000fe20000000f00 */
[----:B0-----:R-:W-:-:S08]  /*35c0*/  DADD R34, R34, 1 ;  /* 0x3ff0000022227429 */ /* 0x001fd00000000000 */
[----:B------:R-:W-:-:S10]  /*35d0*/  DADD R56, -RZ, |R34| ;  /* 0x00000000ff387229 */ /* 0x000fd40000000522 */
[----:B------:R-:W-:Y:S02]  /*35e0*/  IMAD.MOV.U32 R30, RZ, RZ, R56 ;  /* 0x000000ffff1e7224 */ /* 0x000fe400078e0038 */
[----:B------:R-:W-:-:S07]  /*35f0*/  IMAD.MOV.U32 R31, RZ, RZ, R57 ;  /* 0x000000ffff1f7224 */ /* 0x000fce00078e0039 */
[----:B------:R-:W-:Y:S05]  /*3600*/  CALL.REL.NOINC `($wigner_d_ms_sum$__internal_lgamma_pos) ;  /* 0x0000003c00a07944 */ /* 0x000fea0003c00000 */
[----:B------:R-:W-:Y:S01]  /*3610*/  ISETP.GT.AND P0, PT, R35, -0x1, PT ;  /* 0xffffffff2300780c */ /* 0x000fe20003f04270 */
[----:B------:R-:W-:Y:S02]  /*3620*/  IMAD.MOV.U32 R58, RZ, RZ, R24 ;  /* 0x000000ffff3a7224 */ /* 0x000fe400078e0018 */
[----:B------:R-:W-:Y:S02]  /*3630*/  IMAD.MOV.U32 R59, RZ, RZ, R25 ;  /* 0x000000ffff3b7224 */ /* 0x000fe400078e0019 */
[----:B------:R-:W-:Y:S02]  /*3640*/  IMAD.MOV.U32 R54, RZ, RZ, R58 ;  /* 0x000000ffff367224 */ /* 0x000fe400078e003a */
[----:B------:R-:W-:-:S06]  /*3650*/  IMAD.MOV.U32 R55, RZ, RZ, R59 ;  /* 0x000000ffff377224 */ /* 0x000fcc00078e003b */
[----:B------:R-:W-:Y:S05]  /*3660*/  @P0 BRA `(.L_x_25) ;  /* 0x0000000800740947 */ /* 0x000fea0003800000 */
[----:B------:R-:W0:Y:S01]  /*3670*/  FRND.F64.TRUNC R24, R56 ;  /* 0x0000003800187313 */ /* 0x000e22000030d800 */
[----:B------:R-:W-:Y:S02]  /*3680*/  IMAD.MOV.U32 R54, RZ, RZ, 0x0 ;  /* 0x00000000ff367424 */ /* 0x000fe400078e00ff */
[----:B------:R-:W-:Y:S01]  /*3690*/  IMAD.MOV.U32 R55, RZ, RZ, 0x7ff00000 ;  /* 0x7ff00000ff377424 */ /* 0x000fe200078e00ff */
[----:B0-----:R-:W-:-:S14]  /*36a0*/  DSETP.NEU.AND P0, PT, R56, R24, PT ;  /* 0x000000183800722a */ /* 0x001fdc0003f0d000 */
[----:B------:R-:W-:Y:S05]  /*36b0*/  @!P0 BRA `(.L_x_25) ;  /* 0x0000000800608947 */ /* 0x000fea0003800000 */
[----:B------:R-:W-:-:S13]  /*36c0*/  ISETP.GE.AND P2, PT, R57, 0x3c000000, PT ;  /* 0x3c0000003900780c */ /* 0x000fda0003f46270 */
[----:B------:R-:W-:Y:S05]  /*36d0*/  @!P2 BRA `(.L_x_26) ;  /* 0x000000040004a947 */ /* 0x000fea0003800000 */
[----:B------:R-:W-:Y:S02]  /*36e0*/  VIADD R61, R57, 0x100000 ;  /* 0x00100000393d7836 */ /* 0x000fe40000000000 */
[----:B------:R-:W-:-:S04]  /*36f0*/  IMAD.MOV.U32 R60, RZ, RZ, R56 ;  /* 0x000000ffff3c7224 */ /* 0x000fc800078e0038 */
[----:B------:R-:W0:Y:S02]  /*3700*/  F2I.S64.F64 R62, R60 ;  /* 0x0000003c003e7311 */ /* 0x000e240000301900 */
[----:B0-----:R-:W-:-:S05]  /*3710*/  IMAD.SHL.U32 R64, R62, 0x40, RZ ;  /* 0x000000403e407824 */ /* 0x001fca00078e00ff */
[----:B------:R-:W-:-:S04]  /*3720*/  LOP3.LUT R64, R64, 0x40, RZ, 0xc0, !PT ;  /* 0x0000004040407812 */ /* 0x000fc800078ec0ff */
[----:B------:R-:W-:-:S05]  /*3730*/  IADD3 R64, P0, PT, R64, UR20, RZ ;  /* 0x0000001440407c10 */ /* 0x000fca000ff1e0ff */
[----:B------:R-:W-:-:S05]  /*3740*/  IMAD.X R65, RZ, RZ, UR21, P0 ;  /* 0x00000015ff417e24 */ /* 0x000fca00080e06ff */
[----:B------:R-:W2:Y:S04]  /*3750*/  LDG.E.128.CONSTANT R24, desc[UR18][R64.64] ;  /* 0x0000001240187981 */ /* 0x000ea8000c1e9d00 */
[----:B------:R-:W3:Y:S04]  /*3760*/  LDG.E.128.CONSTANT R28, desc[UR18][R64.64+0x10] ;  /* 0x00001012401c7981 */ /* 0x000ee8000c1e9d00 */
[----:B------:R-:W4:Y:S01]  /*3770*/  LDG.E.128.CONSTANT R32, desc[UR18][R64.64+0x20] ;  /* 0x0000201240207981 */ /* 0x000f22000c1e9d00 */
[----:B------:R-:W0:Y:S01]  /*3780*/  FRND.F64 R54, R60 ;  /* 0x0000003c00367313 */ /* 0x000e220000301800 */
[----:B------:R-:W-:Y:S01]  /*3790*/  UMOV UR14, 0x33145c07 ;  /* 0x33145c07000e7882 */ /* 0x000fe20000000000 */
[----:B------:R-:W-:Y:S01]  /*37a0*/  UMOV UR15, 0x3ca1a626 ;  /* 0x3ca1a626000f7882 */ /* 0x000fe20000000000 */
[----:B0-----:R-:W-:Y:S01]  /*37b0*/  DFMA R54, R54, -0.5, R56 ;  /* 0xbfe000003636782b */ /* 0x001fe20000000038 */
[----:B------:R-:W-:-:S04]  /*37c0*/  LOP3.LUT R56, R62, 0x1, RZ, 0xc0, !PT ;  /* 0x000000013e387812 */ /* 0x000fc800078ec0ff */
[----:B------:R-:W-:-:S03]  /*37d0*/  ISETP.NE.U32.AND P0, PT, R56, 0x1, PT ;  /* 0x000000013800780c */ /* 0x000fc60003f05070 */
[----:B------:R-:W-:Y:S01]  /*37e0*/  DMUL R56, R54, UR14 ;  /* 0x0000000e36387c28 */ /* 0x000fe20008000000 */
[----:B------:R-:W-:Y:S01]  /*37f0*/  UMOV UR14, 0x54442d18 ;  /* 0x54442d18000e7882 */ /* 0x000fe20000000000 */
[----:B------:R-:W-:Y:S01]  /*3800*/  UMOV UR15, 0x400921fb ;  /* 0x400921fb000f7882 */ /* 0x000fe20000000000 */
[----:B------:R-:W-:-:S05]  /*3810*/  ISETP.NE.U32.AND.EX P0, PT, RZ, RZ, PT, P0 ;  /* 0x000000ffff00720c */ /* 0x000fca0003f05100 */
[----:B------:R-:W-:Y:S01]  /*3820*/  DFMA R54, R54, UR14, R56 ;  /* 0x0000000e36367c2b */ /* 0x000fe20008000038 */
[----:B------:R-:W-:Y:S02]  /*3830*/  IMAD.MOV.U32 R56, RZ, RZ, 0x20fd8164 ;  /* 0x20fd8164ff387424 */ /* 0x000fe400078e00ff */
[----:B------:R-:W-:-:S03]  /*3840*/  IMAD.MOV.U32 R57, RZ, RZ, 0x3da8ff83 ;  /* 0x3da8ff83ff397424 */ /* 0x000fc600078e00ff */
[----:B------:R-:W-:Y:S02]  /*3850*/  FSEL R60, R56, -8.06006814911005101289e+34, !P0 ;  /* 0xf9785eba383c7808 */ /* 0x000fe40004000000 */
[----:B------:R-:W-:Y:S01]  /*3860*/  FSEL R61, -R57, 0.11223486810922622681, !P0 ;  /* 0x3de5db65393d7808 */ /* 0x000fe20004000100 */
[----:B------:R-:W-:-:S08]  /*3870*/  DMUL R56, R54, R54 ;  /* 0x0000003636387228 */ /* 0x000fd00000000000 */
        /* <DEDUP_REMOVED lines=8> */
[-C--:B------:R-:W-:Y:S02]  /*3900*/  DFMA R54, R54, R24.reuse, R54 ;  /* 0x000000183636722b */ /* 0x080fe40000000036 */
[----:B------:R-:W-:-:S10]  /*3910*/  DFMA R24, R56, R24, 1 ;  /* 0x3ff000003818742b */ /* 0x000fd40000000018 */
        /* <DEDUP_REMOVED lines=27> */
.L_x_27:
[----:B------:R-:W-:Y:S02]  /*3ad0*/  IMAD.MOV.U32 R56, RZ, RZ, R26 ;  /* 0x000000ffff387224 */ /* 0x000fe400078e001a */
[----:B------:R-:W-:-:S07]  /*3ae0*/  IMAD.MOV.U32 R57, RZ, RZ, R27 ;  /* 0x000000ffff397224 */ /* 0x000fce00078e001b */
.L_x_26:
        /* <DEDUP_REMOVED lines=12> */
[----:B------:R-:W-:Y:S01]  /*3bb0*/  IMAD.MOV.U32 R28, RZ, RZ, RZ ;  /* 0x000000ffff1c7224 */ /* 0x000fe200078e00ff */
[----:B------:R-:W-:Y:S01]  /*3bc0*/  UMOV UR14, 0x3ae80f1e ;  /* 0x3ae80f1e000e7882 */ /* 0x000fe20000000000 */
[----:B------:R-:W-:Y:S01]  /*3bd0*/  IMAD.MOV.U32 R54, RZ, RZ, -0x748574fc ;  /* 0x8b7a8b04ff367424 */ /* 0x000fe200078e00ff */
[----:B------:R-:W-:Y:S01]  /*3be0*/  LOP3.LUT R27, R27, 0x3ff00000, RZ, 0xfc, !PT ;  /* 0x3ff000001b1b7812 */ /* 0x000fe200078efcff */
[----:B------:R-:W-:Y:S01]  /*3bf0*/  IMAD.MOV.U32 R55, RZ, RZ, 0x3ed0ee25 ;  /* 0x3ed0ee25ff377424 */ /* 0x000fe200078e00ff */
[----:B------:R-:W-:Y:S01]  /*3c00*/  UMOV UR15, 0x3eb1380b ;  /* 0x3eb1380b000f7882 */ /* 0x000fe20000000000 */
[----:B------:R-:W-:Y:S01]  /*3c10*/  LEA.HI R56, R25, R24, RZ, 0xc ;  /* 0x0000001819387211 */ /* 0x000fe200078f60ff */
[----:B------:R-:W-:Y:S01]  /*3c20*/  IMAD.MOV.U32 R57, RZ, RZ, 0x43300000 ;  /* 0x43300000ff397424 */ /* 0x000fe200078e00ff */
[----:B------:R-:W-:Y:S01]  /*3c30*/  ISETP.GE.U32.AND P0, PT, R27, 0x3ff6a09f, PT ;  /* 0x3ff6a09f1b00780c */ /* 0x000fe20003f06070 */
[----:B------:R-:W-:Y:S01]  /*3c40*/  UMOV UR16, 0x80000000 ;  /* 0x8000000000107882 */ /* 0x000fe20000000000 */
[----:B------:R-:W-:-:S11]  /*3c50*/  UMOV UR17, 0x43300000 ;  /* 0x4330000000117882 */ /* 0x000fd60000000000 */
        /* <DEDUP_REMOVED lines=52> */
.L_x_28:
[----:B------:R-:W-:Y:S01]  /*3fa0*/  IMAD.MOV.U32 R24, RZ, RZ, 0x0 ;  /* 0x00000000ff187424 */ /* 0x000fe200078e00ff */
[----:B------:R-:W-:Y:S01]  /*3fb0*/  LOP3.LUT P0, RZ, R57, 0x7fffffff, RZ, 0xc0, !PT ;  /* 0x7fffffff39ff7812 */ /* 0x000fe2000780c0ff */
[----:B------:R-:W-:-:S06]  /*3fc0*/  IMAD.MOV.U32 R25, RZ, RZ, 0x7ff00000 ;  /* 0x7ff00000ff197424 */ /* 0x000fcc00078e00ff */
[----:B------:R-:W-:-:S10]  /*3fd0*/  DFMA R24, R56, R24, +INF ;  /* 0x7ff000003818742b */ /* 0x000fd40000000018 */
[----:B------:R-:W-:Y:S02]  /*3fe0*/  FSEL R26, R24, RZ, P0 ;  /* 0x000000ff181a7208 */ /* 0x000fe40000000000 */
[----:B------:R-:W-:-:S07]  /*3ff0*/  FSEL R27, R25, -QNAN , P0 ;  /* 0xfff00000191b7808 */ /* 0x000fce0000000000 */
.L_x_29:
[--C-:B------:R-:W-:Y:S02]  /*4000*/  DADD R58, -R58, R26.reuse ;  /* 0x000000003a3a7229 */ /* 0x100fe4000000011a */
[----:B------:R-:W-:-:S10]  /*4010*/  DADD R26, -RZ, -R26 ;  /* 0x00000000ff1a7229 */ /* 0x000fd4000000091a */
[----:B------:R-:W-:Y:S02]  /*4020*/  FSEL R54, R26, R58, !P2 ;  /* 0x0000003a1a367208 */ /* 0x000fe40005000000 */
[----:B------:R-:W-:-:S07]  /*4030*/  FSEL R55, R27, R59, !P2 ;  /* 0x0000003b1b377208 */ /* 0x000fce0005000000 */
.L_x_25:
[----:B------:R-:W0:Y:S01]  /*4040*/  I2F.F64 R34, UR9 ;  /* 0x0000000900227d12 */ /* 0x000e220008201c00 */
        /* <DEDUP_REMOVED lines=32> */
[----:B------:R-:W-:-:S04]  /*4250*/  LOP3.LUT R63, R62, 0x1, RZ, 0xc0, !PT ;  /* 0x000000013e3f7812 */ /* 0x000fc800078ec0ff */
[----:B------:R-:W-:Y:S01]  /*4260*/  ISETP.NE.U32.AND P0, PT, R63, 0x1, PT ;  /* 0x000000013f00780c */ /* 0x000fe20003f05070 */
[----:B------:R-:W-:-:S03]  /*4270*/  IMAD.MOV.U32 R63, RZ, RZ, 0x3da8ff83 ;  /* 0x3da8ff83ff3f7424 */ /* 0x000fc600078e00ff */
[----:B------:R-:W-:Y:S01]  /*4280*/  ISETP.NE.U32.AND.EX P0, PT, RZ, RZ, PT, P0 ;  /* 0x000000ffff00720c */ /* 0x000fe20003f05100 */
[----:B0-----:R-:W-:-:S08]  /*4290*/  DFMA R56, R64, -0.5, R56 ;  /* 0xbfe000004038782b */ /* 0x001fd00000000038 */
[----:B------:R-:W-:Y:S01]  /*42a0*/  DMUL R64, R56, UR14 ;  /* 0x0000000e38407c28 */ /* 0x000fe20008000000 */
[----:B------:R-:W-:Y:S01]  /*42b0*/  UMOV UR14, 0x54442d18 ;  /* 0x54442d18000e7882 */ /* 0x000fe20000000000 */
[----:B------:R-:W-:-:S06]  /*42c0*/  UMOV UR15, 0x400921fb ;  /* 0x400921fb000f7882 */ /* 0x000fcc0000000000 */
[----:B------:R-:W-:Y:S01]  /*42d0*/  DFMA R56, R56, UR14, R64 ;  /* 0x0000000e38387c2b */ /* 0x000fe20008000040 */
[----:B------:R-:W-:Y:S01]  /*42e0*/  IMAD.MOV.U32 R64, RZ, RZ, 0x20fd8164 ;  /* 0x20fd8164ff407424 */ /* 0x000fe200078e00ff */
[----:B------:R-:W-:-:S04]  /*42f0*/  FSEL R65, -R63, 0.11223486810922622681, !P0 ;  /* 0x3de5db653f417808 */ /* 0x000fc80004000100 */
[----:B------:R-:W-:Y:S02]  /*4300*/  FSEL R64, R64, -8.06006814911005101289e+34, !P0 ;  /* 0xf9785eba40407808 */ /* 0x000fe40004000000 */
        /* <DEDUP_REMOVED lines=38> */
.L_x_32:
[----:B------:R-:W-:Y:S02]  /*4570*/  IMAD.MOV.U32 R56, RZ, RZ, R26 ;  /* 0x000000ffff387224 */ /* 0x000fe400078e001a */
[----:B------:R-:W-:-:S07]  /*4580*/  IMAD.MOV.U32 R57, RZ, RZ, R27 ;  /* 0x000000ffff397224 */ /* 0x000fce00078e001b */
.L_x_31:
        /* <DEDUP_REMOVED lines=20> */
[----:B------:R-:W-:-:S13]  /*46d0*/  ISETP.GE.U32.AND P0, PT, R27, 0x3ff6a09f, PT ;  /* 0x3ff6a09f1b00780c */ /* 0x000fda0003f06070 */
        /* <DEDUP_REMOVED lines=17> */
[----:B------:R-:W-:-:S05]  /*47f0*/  DADD R56, R24, R24 ;  /* 0x0000000018387229 */ /* 0x000fca0000000018 */
[----:B------:R-:W-:Y:S01]  /*4800*/  DFMA R34, R32, R34, UR14 ;  /* 0x0000000e20227e2b */ /* 0x000fe20008000022 */
[----:B------:R-:W-:Y:S01]  /*4810*/  UMOV UR14, 0xa9ab0956 ;  /* 0xa9ab0956000e7882 */ /* 0x000fe20000000000 */
[----:B------:R-:W-:Y:S01]  /*4820*/  UMOV UR15, 0x3f1745cb ;  /* 0x3f1745cb000f7882 */ /* 0x000fe20000000000 */
[----:B------:R-:W-:-:S05]  /*4830*/  DFMA R56, R26, -R30, R56 ;  /* 0x8000001e1a38722b */ /* 0x000fca0000000038 */
        /* <DEDUP_REMOVED lines=13> */
[----:B------:R-:W-:Y:S01]  /*4910*/  DADD R24, R60, -UR14 ;  /* 0x8000000e3c187e29 */ /* 0x000fe20008000000 */
[----:B------:R-:W-:Y:S01]  /*4920*/  UMOV UR14, 0x55555554 ;  /* 0x55555554000e7882 */ /* 0x000fe20000000000 */
[----:B------:R-:W-:Y:S02]  /*4930*/  UMOV UR15, 0x3fb55555 ;  /* 0x3fb55555000f7882 */ /* 0x000fe40000000000 */
[----:B------:R-:W-:Y:S01]  /*4940*/  DFMA R34, R32, R34, UR14 ;  /* 0x0000000e20227e2b */ /* 0x000fe20008000022 */
[----:B------:R-:W-:Y:S01]  /*4950*/  UMOV UR14, 0xfefa39ef ;  /* 0xfefa39ef000e7882 */ /* 0x000fe20000000000 */
[----:B------:R-:W-:-:S02]  /*4960*/  UMOV UR15, 0x3fe62e42 ;  /* 0x3fe62e42000f7882 */ /* 0x000fc40000000000 */
[----:B------:R-:W-:-:S04]  /*4970*/  DFMA R26, R24, UR14, R30 ;  /* 0x0000000e181a7c2b */ /* 0x000fc8000800001e */
[----:B------:R-:W-:-:S04]  /*4980*/  DMUL R34, R32, R34 ;  /* 0x0000002220227228 */ /* 0x000fc80000000000 */
[----:B------:R-:W-:Y:S01]  /*4990*/  DFMA R28, R24, -UR14, R26 ;  /* 0x8000000e181c7c2b */ /* 0x000fe2000800001a */
[----:B------:R-:W-:Y:S01]  /*49a0*/  UMOV UR14, 0x3b39803f ;  /* 0x3b39803f000e7882 */ /* 0x000fe20000000000 */
[----:B------:R-:W-:Y:S02]  /*49b0*/  UMOV UR15, 0x3c7abc9e ;  /* 0x3c7abc9e000f7882 */ /* 0x000fe40000000000 */
[----:B------:R-:W-:-:S04]  /*49c0*/  DFMA R34, R30, R34, R56 ;  /* 0x000000221e22722b */ /* 0x000fc80000000038 */
[----:B------:R-:W-:-:S08]  /*49d0*/  DADD R28, -R30, R28 ;  /* 0x000000001e1c7229 */ /* 0x000fd0000000011c */
[----:B------:R-:W-:-:S08]  /*49e0*/  DADD R28, R34, -R28 ;  /* 0x00000000221c7229 */ /* 0x000fd0000000081c */
[----:B------:R-:W-:-:S08]  /*49f0*/  DFMA R28, R24, UR14, R28 ;  /* 0x0000000e181c7c2b */ /* 0x000fd0000800001c */
[----:B------:R-:W-:Y:S01]  /*4a00*/  DADD R26, R26, R28 ;  /* 0x000000001a1a7229 */ /* 0x000fe2000000001c */
[----:B------:R-:W-:Y:S10]  /*4a10*/  BRA `(.L_x_34) ;  /* 0x0000000000187947 */ /* 0x000ff40003800000 */
.L_x_33:
[----:B------:R-:W-:Y:S01]  /*4a20*/  IMAD.MOV.U32 R24, RZ, RZ, 0x0 ;  /* 0x00000000ff187424 */ /* 0x000fe200078e00ff */
[----:B------:R-:W-:Y:S01]  /*4a30*/  LOP3.LUT P0, RZ, R57, 0x7fffffff, RZ, 0xc0, !PT ;  /* 0x7fffffff39ff7812 */ /* 0x000fe2000780c0ff */
[----:B------:R-:W-:-:S06]  /*4a40*/  IMAD.MOV.U32 R25, RZ, RZ, 0x7ff00000 ;  /* 0x7ff00000ff197424 */ /* 0x000fcc00078e00ff */
[----:B------:R-:W-:-:S10]  /*4a50*/  DFMA R24, R56, R24, +INF ;  /* 0x7ff000003818742b */ /* 0x000fd40000000018 */
[----:B------:R-:W-:Y:S02]  /*4a60*/  FSEL R26, R24, RZ, P0 ;  /* 0x000000ff181a7208 */ /* 0x000fe40000000000 */
[----:B------:R-:W-:-:S07]  /*4a70*/  FSEL R27, R25, -QNAN , P0 ;  /* 0xfff00000191b7808 */ /* 0x000fce0000000000 */
.L_x_34:
[--C-:B------:R-:W-:Y:S02]  /*4a80*/  DADD R58, -R58, R26.reuse ;  /* 0x000000003a3a7229 */ /* 0x100fe4000000011a */
[----:B------:R-:W-:-:S10]  /*4a90*/  DADD R26, -RZ, -R26 ;  /* 0x00000000ff1a7229 */ /* 0x000fd4000000091a */
[----:B------:R-:W-:Y:S02]  /*4aa0*/  FSEL R34, R26, R58, !P2 ;  /* 0x0000003a1a227208 */ /* 0x000fe40005000000 */
[----:B------:R-:W-:-:S07]  /*4ab0*/  FSEL R35, R27, R59, !P2 ;  /* 0x0000003b1b237208 */ /* 0x000fce0005000000 */
.L_x_30:
[----:B------:R-:W0:Y:S01]  /*4ac0*/  I2F.F64.U32 R30, UR26 ;  /* 0x0000001a001e7d12 */ /* 0x000e220008201800 */
[----:B------:R-:W-:Y:S02]  /*4ad0*/  MOV R32, 0x4b00 ;  /* 0x00004b0000207802 */ /* 0x000fe40000000f00 */
[----:B0-----:R-:W-:-:S13]  /*4ae0*/  ISETP.GE.AND P2, PT, R31, RZ, PT ;  /* 0x000000ff1f00720c */ /* 0x001fda0003f46270 */
[----:B------:R-:W-:Y:S05]  /*4af0*/  CALL.REL.NOINC `($wigner_d_ms_sum$__internal_lgamma_pos) ;  /* 0x0000002800647944 */ /* 0x000fea0003c00000 */
[----:B------:R-:W0:Y:S01]  /*4b00*/  I2F.F64 R58, UR10 ;  /* 0x0000000a003a7d12 */ /* 0x000e220008201c00 */
[----:B------:R-:W-:Y:S02]  /*4b10*/  FSEL R56, R24, RZ, P2 ;  /* 0x000000ff18387208 */ /* 0x000fe40001000000 */
[----:B------:R-:W-:Y:S02]  /*4b20*/  FSEL R57, R25, +QNAN , P2 ;  /* 0x7ff0000019397808 */ /* 0x000fe40001000000 */
[----:B------:R-:W-:-:S04]  /*4b30*/  MOV R32, 0x4bb0 ;  /* 0x00004bb000207802 */ /* 0x000fc80000000f00 */
[----:B------:R-:W-:Y:S02]  /*4b40*/  DADD R56, R54, R56 ;  /* 0x0000000036387229 */ /* 0x000fe40000000038 */
[----:B0-----:R-:W-:-:S06]  /*4b50*/  DADD R58, R58, 1 ;  /* 0x3ff000003a3a7429 */ /* 0x001fcc0000000000 */
[----:B------:R-:W-:Y:S02]  /*4b60*/  DADD R56, R56, R34 ;  /* 0x0000000038387229 */ /* 0x000fe40000000022 */
        /* <DEDUP_REMOVED lines=10> */
[----:B------:R-:W0:Y:S02]  /*4c10*/  FRND.F64.TRUNC R24, R54 ;  /* 0x0000003600187313 */ /* 0x000e24000030d800 */
[----:B0-----:R-:W-:Y:S01]  /*4c20*/  DSETP.NEU.AND P0, PT, R54, R24, PT ;  /* 0x000000183600722a */ /* 0x001fe20003f0d000 */
[----:B------:R-:W-:Y:S02]  /*4c30*/  IMAD.MOV.U32 R24, RZ, RZ, 0x0 ;  /* 0x00000000ff187424 */ /* 0x000fe400078e00ff */
[----:B------:R-:W-:-:S11]  /*4c40*/  IMAD.MOV.U32 R25, RZ, RZ, 0x7ff00000 ;  /* 0x7ff00000ff197424 */ /* 0x000fd600078e00ff */
        /* <DEDUP_REMOVED lines=66> */
.L_x_37:
[----:B------:R-:W-:Y:S02]  /*5070*/  IMAD.MOV.U32 R54, RZ, RZ, R26 ;  /* 0x000000ffff367224 */ /* 0x000fe400078e001a */
[----:B------:R-:W-:-:S07]  /*5080*/  IMAD.MOV.U32 R55, RZ, RZ, R27 ;  /* 0x000000ffff377224 */ /* 0x000fce00078e001b */
.L_x_36:
        /* <DEDUP_REMOVED lines=73> */
.L_x_38:
[----:B------:R-:W-:Y:S01]  /*5520*/  IMAD.MOV.U32 R24, RZ, RZ, 0x0 ;  /* 0x00000000ff187424 */ /* 0x000fe200078e00ff */
[----:B------:R-:W-:Y:S01]  /*5530*/  LOP3.LUT P0, RZ, R55, 0x7fffffff, RZ, 0xc0, !PT ;  /* 0x7fffffff37ff7812 */ /* 0x000fe2000780c0ff */
[----:B------:R-:W-:-:S06]  /*5540*/  IMAD.MOV.U32 R25, RZ, RZ, 0x7ff00000 ;  /* 0x7ff00000ff197424 */ /* 0x000fcc00078e00ff */
[----:B------:R-:W-:-:S10]  /*5550*/  DFMA R24, R54, R24, +INF ;  /* 0x7ff000003618742b */ /* 0x000fd40000000018 */
[----:B------:R-:W-:Y:S02]  /*5560*/  FSEL R26, R24, RZ, P0 ;  /* 0x000000ff181a7208 */ /* 0x000fe40000000000 */
[----:B------:R-:W-:-:S07]  /*5570*/  FSEL R27, R25, -QNAN , P0 ;  /* 0xfff00000191b7808 */ /* 0x000fce0000000000 */
.L_x_39:
[--C-:B------:R-:W-:Y:S02]  /*5580*/  DADD R58, -R58, R26.reuse ;  /* 0x000000003a3a7229 */ /* 0x100fe4000000011a */
[----:B------:R-:W-:-:S10]  /*5590*/  DADD R26, -RZ, -R26 ;  /* 0x00000000ff1a7229 */ /* 0x000fd4000000091a */
[----:B------:R-:W-:Y:S02]  /*55a0*/  FSEL R24, R26, R58, !P2 ;  /* 0x0000003a1a187208 */ /* 0x000fe40005000000 */
[----:B------:R-:W-:-:S07]  /*55b0*/  FSEL R25, R27, R59, !P2 ;  /* 0x0000003b1b197208 */ /* 0x000fce0005000000 */
.L_x_35:
[----:B------:R-:W-:Y:S01]  /*55c0*/  DADD R24, R56, R24 ;  /* 0x0000000038187229 */ /* 0x000fe20000000018 */
[----:B------:R-:W-:Y:S01]  /*55d0*/  UMOV UR14, 0xfefa39ef ;  /* 0xfefa39ef000e7882 */ /* 0x000fe20000000000 */
[----:B------:R-:W-:Y:S01]  /*55e0*/  UMOV UR15, 0x3fe62e42 ;  /* 0x3fe62e42000f7882 */ /* 0x000fe20000000000 */
[----:B------:R-:W-:-:S05]  /*55f0*/  UISETP.GE.AND UP0, UPT, UR24, 0x1, UPT ;  /* 0x000000011800788c */ /* 0x000fca000bf06270 */
[----:B------:R-:W-:Y:S01]  /*5600*/  DFMA R52, R52, 0.5, -R24 ;  /* 0x3fe000003434782b */ /* 0x000fe20000000818 */
[----:B------:R-:W-:Y:S02]  /*5610*/  IMAD.MOV.U32 R24, RZ, RZ, 0x652b82fe ;  /* 0x652b82feff187424 */ /* 0x000fe400078e00ff */
[----:B------:R-:W-:-:S06]  /*5620*/  IMAD.MOV.U32 R25, RZ, RZ, 0x3ff71547 ;  /* 0x3ff71547ff197424 */ /* 0x000fcc00078e00ff */
[----:B------:R-:W-:Y:S01]  /*5630*/  DFMA R24, R52, R24, 6.75539944105574400000e+15 ;  /* 0x433800003418742b */ /* 0x000fe20000000018 */
[----:B------:R-:W-:-:S07]  /*5640*/  FSETP.GEU.AND P0, PT, |R53|, 4.1917929649353027344, PT ;  /* 0x4086232b3500780b */ /* 0x000fce0003f0e200 */
[----:B------:R-:W-:-:S08]  /*5650*/  DADD R26, R24, -6.75539944105574400000e+15 ;  /* 0xc3380000181a7429 */ /* 0x000fd00000000000 */
[----:B------:R-:W-:Y:S01]  /*5660*/  DFMA R28, R26, -UR14, R52 ;  /* 0x8000000e1a1c7c2b */ /* 0x000fe20008000034 */
[----:B------:R-:W-:Y:S01]  /*5670*/  UMOV UR14, 0x3b39803f ;  /* 0x3b39803f000e7882 */ /* 0x000fe20000000000 */
[----:B------:R-:W-:-:S06]  /*5680*/  UMOV UR15, 0x3c7abc9e ;  /* 0x3c7abc9e000f7882 */ /* 0x000fcc0000000000 */
[----:B------:R-:W-:Y:S01]  /*5690*/  DFMA R26, R26, -UR14, R28 ;  /* 0x8000000e1a1a7c2b */ /* 0x000fe2000800001c */
[----:B------:R-:W-:Y:S01]  /*56a0*/  UMOV UR14, 0x69ce2bdf ;  /* 0x69ce2bdf000e7882 */ /* 0x000fe20000000000 */
[----:B------:R-:W-:Y:S01]  /*56b0*/  IMAD.MOV.U32 R28, RZ, RZ, -0x35dec16 ;  /* 0xfca213eaff1c7424 */ /* 0x000fe200078e00ff */
[----:B------:R-:W-:Y:S01]  /*56c0*/  UMOV UR15, 0x3e5ade15 ;  /* 0x3e5ade15000f7882 */ /* 0x000fe20000000000 */
[----:B------:R-:W-:-:S06]  /*56d0*/  IMAD.MOV.U32 R29, RZ, RZ, 0x3e928af3 ;  /* 0x3e928af3ff1d7424 */ /* 0x000fcc00078e00ff */
[----:B------:R-:W-:Y:S01]  /*56e0*/  DFMA R28, R26, UR14, R28 ;  /* 0x0000000e1a1c7c2b */ /* 0x000fe2000800001c */
        /* <DEDUP_REMOVED lines=23> */
[----:B------:R-:W-:-:S08]  /*5860*/  DFMA R28, R26, R28, UR14 ;  /* 0x0000000e1a1c7e2b */ /* 0x000fd0000800001c */
[----:B------:R-:W-:-:S08]  /*5870*/  DFMA R28, R26, R28, 1 ;  /* 0x3ff000001a1c742b */ /* 0x000fd0000000001c */
[----:B------:R-:W-:-:S10]  /*5880*/  DFMA R28, R26, R28, 1 ;  /* 0x3ff000001a1c742b */ /* 0x000fd4000000001c */
[----:B------:R-:W-:Y:S02]  /*5890*/  IMAD R55, R24, 0x100000, R29 ;  /* 0x0010000018377824 */ /* 0x000fe400078e021d */
[----:B------:R-:W-:Y:S01]  /*58a0*/  IMAD.MOV.U32 R54, RZ, RZ, R28 ;  /* 0x000000ffff367224 */ /* 0x000fe200078e001c */
[----:B------:R-:W-:Y:S06]  /*58b0*/  @!P0 BRA `(.L_x_40) ;  /* 0x0000000000388947 */ /* 0x000fec0003800000 */
[----:B------:R-:W-:Y:S01]  /*58c0*/  FSETP.GEU.AND P1, PT, |R53|, 4.2275390625, PT ;  /* 0x408748003500780b */ /* 0x000fe20003f2e200 */
[C---:B------:R-:W-:Y:S02]  /*58d0*/  DADD R26, R52.reuse, +INF ;  /* 0x7ff00000341a7429 */ /* 0x040fe40000000000 */
[----:B------:R-:W-:-:S08]  /*58e0*/  DSETP.GEU.AND P0, PT, R52, RZ, PT ;  /* 0x000000ff3400722a */ /* 0x000fd00003f0e000 */
[----:B------:R-:W-:Y:S02]  /*58f0*/  FSEL R54, R26, RZ, P0 ;  /* 0x000000ff1a367208 */ /* 0x000fe40000000000 */
[----:B------:R-:W-:Y:S01]  /*5900*/  FSEL R55, R27, RZ, P0 ;  /* 0x000000ff1b377208 */ /* 0x000fe20000000000 */
[----:B------:R-:W-:Y:S06]  /*5910*/  @P1 BRA `(.L_x_40) ;  /* 0x0000000000201947 */ /* 0x000fec0003800000 */
[----:B------:R-:W-:Y:S01]  /*5920*/  LEA.HI R25, R24, R24, RZ, 0x1 ;  /* 0x0000001818197211 */ /* 0x000fe200078f08ff */
[----:B------:R-:W-:-:S03]  /*5930*/  IMAD.MOV.U32 R54, RZ, RZ, R28 ;  /* 0x000000ffff367224 */ /* 0x000fc600078e001c */
[----:B------:R-:W-:-:S05]  /*5940*/  SHF.R.S32.HI R25, RZ, 0x1, R25 ;  /* 0x00000001ff197819 */ /* 0x000fca0000011419 */
[----:B------:R-:W-:Y:S02]  /*5950*/  IMAD.IADD R24, R24, 0x1, -R25 ;  /* 0x0000000118187824 */ /* 0x000fe400078e0a19 */
[----:B------:R-:W-:-:S03]  /*5960*/  IMAD R55, R25, 0x100000, R29 ;  /* 0x0010000019377824 */ /* 0x000fc600078e021d */
[----:B------:R-:W-:Y:S01]  /*5970*/  LEA R25, R24, 0x3ff00000, 0x14 ;  /* 0x3ff0000018197811 */ /* 0x000fe200078ea0ff */
[----:B------:R-:W-:-:S06]  /*5980*/  IMAD.MOV.U32 R24, RZ, RZ, RZ ;  /* 0x000000ffff187224 */ /* 0x000fcc00078e00ff */
[----:B------:R-:W-:-:S11]  /*5990*/  DMUL R54, R54, R24 ;  /* 0x0000001836367228 */ /* 0x000fd60000000000 */
.L_x_40:
[----:B------:R-:W-:Y:S02]  /*59a0*/  IMAD.MOV.U32 R24, RZ, RZ, 0x0 ;  /* 0x00000000ff187424 */ /* 0x000fe400078e00ff */
[----:B------:R-:W-:Y:S01]  /*59b0*/  IMAD.MOV.U32 R25, RZ, RZ, 0x3ff00000 ;  /* 0x3ff00000ff197424 */ /* 0x000fe200078e00ff */
[----:B------:R-:W-:Y:S06]  /*59c0*/  BRA.U !UP0, `(.L_x_41) ;  /* 0x0000000108dc7547 */ /* 0x000fec000b800000 */
[----:B------:R-:W0:Y:S01]  /*59d0*/  I2F.F64.U32 R24, UR24 ;  /* 0x0000001800187d12 */ /* 0x000e220008201800 */
[----:B------:R-:W-:Y:S01]  /*59e0*/  DADD R62, -RZ, |R40| ;  /* 0x00000000ff3e7229 */ /* 0x000fe20000000528 */
[----:B------:R-:W-:Y:S01]  /*59f0*/  BSSY.RECONVERGENT B0, `(.L_x_42) ;  /* 0x0000010000007945 */ /* 0x000fe20003800200 */
[----:B------:R-:W-:-:S08]  /*5a00*/  DSETP.NEU.AND P0, PT, R40, RZ, PT ;  /* 0x000000ff2800722a */ /* 0x000fd00003f0d000 */
[----:B------:R-:W-:Y:S01]  /*5a10*/  IMAD.MOV.U32 R26, RZ, RZ, R62 ;  /* 0x000000ffff1a7224 */ /* 0x000fe200078e003e */
[----:B------:R-:W-:Y:S02]  /*5a20*/  MOV R62, 0x5af0 ;  /* 0x00005af0003e7802 */ /* 0x000fe40000000f00 */
[----:B0-----:R-:W-:Y:S02]  /*5a30*/  R2UR UR15, R25 ;  /* 0x00000000190f72ca */ /* 0x001fe400000e0000 */
[----:B------:R-:W-:-:S11]  /*5a40*/  R2UR UR14, R24 ;  /* 0x00000000180e72ca */ /* 0x000fd600000e0000 */
[----:B------:R-:W-:Y:S02]  /*5a50*/  USHF.R.U32.HI UR13, URZ, 0x14, UR15 ;  /* 0x00000014ff0d7899 */ /* 0x000fe4000801160f */
[----:B------:R-:W-:Y:S02]  /*5a60*/  UMOV UR17, UR15 ;  /* 0x0000000f00117c82 */ /* 0x000fe40008000000 */
[----:B------:R-:W-:-:S04]  /*5a70*/  ULOP3.LUT UR13, UR13, 0x7ff, URZ, 0xc0, !UPT ;  /* 0x000007ff0d0d7892 */ /* 0x000fc8000f8ec0ff */
[----:B------:R-:W-:-:S04]  /*5a80*/  UIADD3 UR13, UPT, UPT, UR13, -0x3f4, URZ ;  /* 0xfffffc0c0d0d7890 */ /* 0x000fc8000fffe0ff */
[----:B------:R-:W-:Y:S02]  /*5a90*/  USHF.L.U32 UR16, UR14, UR13, URZ ;  /* 0x0000000d0e107299 */ /* 0x000fe400080006ff */
[----:B------:R-:W-:Y:S02]  /*5aa0*/  USHF.L.U64.HI UR13, UR14, UR13, UR15 ;  /* 0x0000000d0e0d7299 */ /* 0x000fe4000801020f */
[----:B------:R-:W-:-:S03]  /*5ab0*/  UISETP.NE.U32.AND UP0, UPT, UR16, URZ, UPT ;  /* 0x000000ff1000728c */ /* 0x000fc6000bf05070 */
[----:B------:R-:W-:Y:S01]  /*5ac0*/  UMOV UR16, UR14 ;  /* 0x0000000e00107c82 */ /* 0x000fe20008000000 */
[----:B------:R-:W-:-:S11]  /*5ad0*/  UISETP.NE.AND.EX UP0, UPT, UR13, -0x80000000, UPT, UP0 ;  /* 0x800000000d00788c */ /* 0x000fd6000bf05300 */
[----:B------:R-:W-:Y:S05]  /*5ae0*/  CALL.REL.NOINC `($wigner_d_ms_sum$__internal_accurate_pow) ;  /* 0x0000000c00b47944 */ /* 0x000fea0003c00000 */
[----:B------:R-:W-:Y:S05]  /*5af0*/  BSYNC.RECONVERGENT B0 ;  /* 0x0000000000007941 */ /* 0x000fea0003800200 */
.L_x_42:
[----:B------:R-:W-:Y:S01]  /*5b00*/  ISETP.LE.OR P2, PT, RZ, UR15, P0 ;  /* 0x0000000fff007c0c */ /* 0x000fe20008743670 */
[----:B------:R-:W-:Y:S01]  /*5b10*/  DADD R24, R40, UR14 ;  /* 0x0000000e28187e29 */ /* 0x000fe20008000000 */
[----:B------:R-:W-:Y:S01]  /*5b20*/  PLOP3.LUT P1, PT, PT, PT, UP0, 0x80, 0x8 ;  /* 0x000000000008781c */ /* 0x000fe20003f2f008 */
[----:B------:R-:W-:Y:S01]  /*5b30*/  IMAD.MOV.U32 R26, RZ, RZ, R29 ;  /* 0x000000ffff1a7224 */ /* 0x000fe200078e001d */
[----:B------:R-:W-:Y:S01]  /*5b40*/  BSSY.RECONVERGENT B0, `(.L_x_43) ;  /* 0x000001c000007945 */ /* 0x000fe20003800200 */
[----:B------:R-:W-:Y:S01]  /*5b50*/  IMAD.MOV.U32 R27, RZ, RZ, R30 ;  /* 0x000000ffff1b7224 */ /* 0x000fe200078e001e */
[C---:B------:R-:W-:Y:S02]  /*5b60*/  @!P0 SEL R28, R41.reuse, RZ, !P1 ;  /* 0x000000ff291c8207 */ /* 0x040fe40004800000 */
[----:B------:R-:W-:-:S03]  /*5b70*/  ISETP.LT.AND P1, PT, R41, RZ, !P1 ;  /* 0x000000ff2900720c */ /* 0x000fc60004f21270 */
[----:B------:R-:W-:Y:S01]  /*5b80*/  LOP3.LUT R24, R25, 0x7ff00000, RZ, 0xc0, !PT ;  /* 0x7ff0000019187812 */ /* 0x000fe200078ec0ff */
[----:B------:R-:W-:Y:S01]  /*5b90*/  DADD R26, -RZ, -R26 ;  /* 0x00000000ff1a7229 */ /* 0x000fe2000000091a */
[----:B------:R-:W-:Y:S02]  /*5ba0*/  @!P2 LOP3.LUT R28, R28, 0x7ff00000, RZ, 0xfc, !PT ;  /* 0x7ff000001c1ca812 */ /* 0x000fe400078efcff */
[----:B------:R-:W-:-:S07]  /*5bb0*/  ISETP.NE.AND P2, PT, R24, 0x7ff00000, PT ;  /* 0x7ff000001800780c */ /* 0x000fce0003f45270 */
[----:B------:R-:W-:Y:S01]  /*5bc0*/  FSEL R24, R26, R29, P1 ;  /* 0x0000001d1a187208 */ /* 0x000fe20000800000 */
[----:B------:R-:W-:Y:S01]  /*5bd0*/  @!P0 IMAD.MOV.U32 R24, RZ, RZ, RZ ;  /* 0x000000ffff188224 */ /* 0x000fe200078e00ff */
[----:B------:R-:W-:Y:S01]  /*5be0*/  FSEL R25, R27, R30, P1 ;  /* 0x0000001e1b197208 */ /* 0x000fe20000800000 */
[----:B------:R-:W-:-:S03]  /*5bf0*/  @!P0 IMAD.MOV.U32 R25, RZ, RZ, R28 ;  /* 0x000000ffff198224 */ /* 0x000fc600078e001c */
[----:B------:R-:W-:Y:S05]  /*5c00*/  @P2 BRA `(.L_x_44) ;  /* 0x00000000003c2947 */ /* 0x000fea0003800000 */
[----:B------:R-:W-:-:S14]  /*5c10*/  DSETP.NAN.AND P0, PT, R40, R40, PT ;  /* 0x000000282800722a */ /* 0x000fdc0003f08000 */
[----:B------:R-:W-:Y:S01]  /*5c20*/  @P0 DADD R24, R40, UR14 ;  /* 0x0000000e28180e29 */ /* 0x000fe20008000000 */
[----:B------:R-:W-:Y:S10]  /*5c30*/  @P0 BRA `(.L_x_44) ;  /* 0x0000000000300947 */ /* 0x000ff40003800000 */
[----:B------:R-:W-:Y:S01]  /*5c40*/  DSETP.NEU.AND P0, PT, |R40|, +INF , PT ;  /* 0x7ff000002800742a */ /* 0x000fe20003f0d200 */
[----:B------:R-:W-:Y:S01]  /*5c50*/  PLOP3.LUT P2, PT, PT, PT, PT, 0x8, 0x80 ;  /* 0x000000000080781c */ /* 0x000fe20003f4e170 */
[----:B------:R-:W-:-:S12]  /*5c60*/  IMAD.U32 R27, RZ, RZ, UR15 ;  /* 0x0000000fff1b7e24 */ /* 0x000fd8000f8e00ff */
[----:B------:R-:W-:Y:S01]  /*5c70*/  @!P0 PLOP3.LUT P2, PT, P1, PT, PT, 0x80, 0x8 ;  /* 0x000000000008881c */ /* 0x000fe20000f4f070 */
[----:B------:R-:W-:Y:S01]  /*5c80*/  @!P0 IMAD.MOV.U32 R24, RZ, RZ, RZ ;  /* 0x000000ffff188224 */ /* 0x000fe200078e00ff */
[----:B------:R-:W-:Y:S02]  /*5c90*/  @!P0 ISETP.LE.AND P1, PT, RZ, UR15, PT ;  /* 0x0000000fff008c0c */ /* 0x000fe4000bf23270 */
[----:B------:R-:W-:Y:S02]  /*5ca0*/  @!P0 LOP3.LUT R27, R27, 0x7fffffff, RZ, 0xc0, !PT ;  /* 0x7fffffff1b1b8812 */ /* 0x000fe400078ec0ff */
[----:B------:R-:W-:Y:S02]  /*5cb0*/  @!P0 SEL R26, RZ, 0x7ff00000, !P1 ;  /* 0x7ff00000ff1a8807 */ /* 0x000fe40004800000 */
[----:B------:R-:W-:-:S03]  /*5cc0*/  @!P0 ISETP.NE.AND P1, PT, R27, 0x3fe00000, PT ;  /* 0x3fe000001b00880c */ /* 0x000fc60003f25270 */
[----:B------:R-:W-:-:S05]  /*5cd0*/  @!P0 VIADD R27, R26, 0x80000000 ;  /* 0x800000001a1b8836 */ /* 0x000fca0000000000 */
[----:B------:R-:W-:-:S05]  /*5ce0*/  @P2 SEL R26, R27, R26, P1 ;  /* 0x0000001a1b1a2207 */ /* 0x000fca0000800000 */
[----:B------:R-:W-:-:S07]  /*5cf0*/  @!P0 IMAD.MOV.U32 R25, RZ, RZ, R26 ;  /* 0x000000ffff198224 */ /* 0x000fce00078e001a */
.L_x_44:
[----:B------:R-:W-:Y:S05]  /*5d00*/  BSYNC.RECONVERGENT B0 ;  /* 0x0000000000007941 */ /* 0x000fea0003800200 */
.L_x_43:
[----:B------:R-:W-:-:S06]  /*5d10*/  DSETP.NEU.AND P0, PT, R40, 1, PT ;  /* 0x3ff000002800742a */ /* 0x000fcc0003f0d000 */
[----:B------:R-:W-:Y:S02]  /*5d20*/  FSEL R24, R24, RZ, P0 ;  /* 0x000000ff18187208 */ /* 0x000fe40000000000 */
[----:B------:R-:W-:-:S07]  /*5d30*/  FSEL R25, R25, 1.875, P0 ;  /* 0x3ff0000019197808 */ /* 0x000fce0000000000 */
.L_x_41:
[----:B------:R-:W-:Y:S01]  /*5d40*/  IMAD.MOV.U32 R26, RZ, RZ, R54 ;  /* 0x000000ffff1a7224 */ /* 0x000fe200078e0036 */
[----:B------:R-:W-:Y:S01]  /*5d50*/  ULOP3.LUT UR13, UR26, 0x1, URZ, 0xc0, !UPT ;  /* 0x000000011a0d7892 */ /* 0x000fe2000f8ec0ff */
[----:B------:R-:W-:-:S03]  /*5d60*/  IMAD.MOV.U32 R27, RZ, RZ, R55 ;  /* 0x000000ffff1b7224 */ /* 0x000fc600078e0037 */
[----:B------:R-:W-:-:S03]  /*5d70*/  UISETP.NE.U32.AND UP0, UPT, UR13, 0x1, UPT ;  /* 0x000000010d00788c */ /* 0x000fc6000bf05070 */
[----:B------:R-:W-:-:S03]  /*5d80*/  DADD R26, -RZ, -R26 ;  /* 0x00000000ff1a7229 */ /* 0x000fc6000000091a */
[----:B------:R-:W-:-:S07]  /*5d90*/  PLOP3.LUT P0, PT, PT, PT, UP0, 0x80, 0x8 ;  /* 0x000000000008781c */ /* 0x000fce0003f0f008 */
[----:B------:R-:W-:Y:S02]  /*5da0*/  FSEL R54, R54, R26, !P0 ;  /* 0x0000001a36367208 */ /* 0x000fe40004000000 */
[----:B------:R-:W-:Y:S02]  /*5db0*/  FSEL R55, R55, R27, !P0 ;  /* 0x0000001b37377208 */ /* 0x000fe40004000000 */
[----:B------:R-:W-:-:S04]  /*5dc0*/  ISETP.NE.AND P0, PT, RZ, UR8, PT ;  /* 0x00000008ff007c0c */ /* 0x000fc8000bf05270 */
[----:B------:R-:W-:Y:S01]  /*5dd0*/  DMUL R54, R24, R54 ;  /* 0x0000003618367228 */ /* 0x000fe20000000000 */
[----:B------:R-:W-:Y:S02]  /*5de0*/  IMAD.MOV.U32 R24, RZ, RZ, 0x0 ;  /* 0x00000000ff187424 */ /* 0x000fe400078e00ff */
[----:B------:R-:W-:-:S06]  /*5df0*/  IMAD.MOV.U32 R25, RZ, RZ, 0x3ff00000 ;  /* 0x3ff00000ff197424 */ /* 0x000fcc00078e00ff */
[----:B------:R-:W-:Y:S05]  /*5e00*/  @!P0 BRA `(.L_x_45) ;  /* 0x0000000000dc8947 */ /* 0x000fea0003800000 */
        /* <DEDUP_REMOVED lines=19> */
.L_x_46:
        /* <DEDUP_REMOVED lines=32> */
.L_x_48:
[----:B------:R-:W-:Y:S05]  /*6140*/  BSYNC.RECONVERGENT B0 ;  /* 0x0000000000007941 */ /* 0x000fea0003800200 */
.L_x_47:
[----:B------:R-:W-:-:S06]  /*6150*/  DSETP.NEU.AND P0, PT, R38, 1, PT ;  /* 0x3ff000002600742a */ /* 0x000fcc0003f0d000 */
[----:B------:R-:W-:Y:S02]  /*6160*/  FSEL R24, R24, RZ, P0 ;  /* 0x000000ff18187208 */ /* 0x000fe40000000000 */
[----:B------:R-:W-:-:S07]  /*6170*/  FSEL R25, R25, 1.875, P0 ;  /* 0x3ff0000019197808 */ /* 0x000fce0000000000 */
.L_x_45:
[----:B------:R-:W-:-:S11]  /*6180*/  DFMA R50, R54, R24, R50 ;  /* 0x000000183632722b */ /* 0x000fd60000000032 */
.L_x_7:
[----:B------:R-:W-:Y:S02]  /*6190*/  UIADD3 UR11, UPT, UPT, UR11, 0x1, URZ ;  /* 0x000000010b0b7890 */ /* 0x000fe4000fffe0ff */
[----:B------:R-:W-:Y:S02]  /*61a0*/  UIADD3 UR10, UPT, UPT, UR10, -0x1, URZ ;  /* 0xffffffff0a0a7890 */ /* 0x000fe4000fffe0ff */
[----:B------:R-:W-:Y:S02]  /*61b0*/  UISETP.NE.AND UP0, UPT, UR11, 0x1, UPT ;  /* 0x000000010b00788c */ /* 0x000fe4000bf05270 */
[----:B------:R-:W-:Y:S02]  /*61c0*/  UIADD3 UR23, UPT, UPT, UR23, -0x1, URZ ;  /* 0xffffffff17177890 */ /* 0x000fe4000fffe0ff */
[----:B------:R-:W-:Y:S02]  /*61d0*/  UIADD3 UR24, UPT, UPT, UR24, -0x1, URZ ;  /* 0xffffffff18187890 */ /* 0x000fe4000fffe0ff */
[----:B------:R-:W-:-:S02]  /*61e0*/  UIADD3 UR26, UPT, UPT, UR26, 0x1, URZ ;  /* 0x000000011a1a7890 */ /* 0x000fc4000fffe0ff */
[----:B------:R-:W-:Y:S02]  /*61f0*/  UIADD3 UR8, UPT, UPT, UR8, 0x2, URZ ;  /* 0x0000000208087890 */ /* 0x000fe4000fffe0ff */
[----:B------:R-:W-:Y:S02]  /*6200*/  UIADD3 UR25, UPT, UPT, UR25, -0x1, URZ ;  /* 0xffffffff19197890 */ /* 0x000fe4000fffe0ff */
[----:B------:R-:W-:Y:S01]  /*6210*/  UIADD3 UR9, UPT, UPT, UR9, 0x1, URZ ;  /* 0x0000000109097890 */ /* 0x000fe2000fffe0ff */
[----:B------:R-:W-:Y:S11]  /*6220*/  BRA.U UP0, `(.L_x_49) ;  /* 0xffffffad00647547 */ /* 0x000ff6000b83ffff */
.L_x_6:
[----:B------:R-:W0:Y:S01]  /*6230*/  S2R R5, SR_TID.X ;  /* 0x0000000000057919 */ /* 0x000e220000002100 */
[----:B------:R-:W0:Y:S01]  /*6240*/  S2UR UR4, SR_CTAID.X ;  /* 0x00000000000479c3 */ /* 0x000e220000002500 */
[----:B------:R-:W1:Y:S01]  /*6250*/  LDCU UR8, c[0x0][0x38c] ;  /* 0x00007180ff0877ac */ /* 0x000e620008000800 */
[----:B------:R-:W-:Y:S02]  /*6260*/  UIADD3 UR5, UPT, UPT, UR6, 0x1, URZ ;  /* 0x0000000106057890 */ /* 0x000fe4000fffe0ff */
[----:B------:R-:W-:-:S04]  /*6270*/  UIADD3 UR7, UPT, UPT, UR7, 0x1, URZ ;  /* 0x0000000107077890 */ /* 0x000fc8000fffe0ff */
[----:B------:R-:W0:Y:S08]  /*6280*/  LDC R0, c[0x0][0x360] ;  /* 0x0000d800ff007b82 */ /* 0x000e300000000800 */
[----:B------:R-:W2:Y:S01]  /*6290*/  LDC.64 R2, c[0x0][0x398] ;  /* 0x0000e600ff027b82 */ /* 0x000ea20000000a00 */
[----:B-1----:R-:W-:Y:S01]  /*62a0*/  UISETP.NE.AND UP0, UPT, UR6, UR8, UPT ;  /* 0x000000080600728c */ /* 0x002fe2000bf05270 */
[----:B0-----:R-:W-:Y:S01]  /*62b0*/  IMAD R0, R0, UR4, R5 ;  /* 0x0000000400007c24 */ /* 0x001fe2000f8e0205 */
[----:B------:R-:W0:Y:S03]  /*62c0*/  LDCU UR4, c[0x0][0x390] ;  /* 0x00007200ff0477ac */ /* 0x000e260008000800 */
[----:B------:R-:W-:-:S04]  /*62d0*/  IMAD R0, R0, UR8, R0 ;  /* 0x0000000800007c24 */ /* 0x000fc8000f8e0200 */
[----:B------:R-:W-:Y:S01]  /*62e0*/  VIADD R5, R0, UR6 ;  /* 0x0000000600057c36 */ /* 0x000fe20008000000 */
[----:B------:R-:W-:-:S03]  /*62f0*/  UMOV UR6, UR5 ;  /* 0x0000000500067c82 */ /* 0x000fc60008000000 */
[----:B--2---:R-:W-:-:S05]  /*6300*/  IMAD.WIDE R2, R5, 0x8, R2 ;  /* 0x0000000805027825 */ /* 0x004fca00078e0202 */
[----:B------:R1:W-:Y:S01]  /*6310*/  STG.E.64 desc[UR18][R2.64], R50 ;  /* 0x0000003202007986 */ /* 0x0003e2000c101b12 */
[----:B0-----:R-:W-:Y:S01]  /*6320*/  UIADD3 UR4, UPT, UPT, UR5, UR4, URZ ;  /* 0x0000000405047290 */ /* 0x001fe2000fffe0ff */
[----:B------:R-:W-:Y:S11]  /*6330*/  BRA.U UP0, `(.L_x_50) ;  /* 0xffffffa500807547 */ /* 0x000ff6000b83ffff */
[----:B------:R-:W-:Y:S05]  /*6340*/  EXIT ;  /* 0x000000000000794d */ /* 0x000fea0003800000 */
        .weak           $__internal_0_$__cuda_sm20_div_rn_f64_full
        .type           $__internal_0_$__cuda_sm20_div_rn_f64_full,@function
        .size           $__internal_0_$__cuda_sm20_div_rn_f64_full,($wigner_d_ms_sum$__internal_accurate_pow - $__internal_0_$__cuda_sm20_div_rn_f64_full)
$__internal_0_$__cuda_sm20_div_rn_f64_full:
[C---:B------:R-:W-:Y:S01]  /*6350*/  FSETP.GEU.AND P0, PT, |R28|.reuse, 1.469367938527859385e-39, PT ;  /* 0x001000001c00780b */ /* 0x040fe20003f0e200 */
[----:B------:R-:W-:Y:S01]  /*6360*/  IMAD.MOV.U32 R67, RZ, RZ, R26 ;  /* 0x000000ffff437224 */ /* 0x000fe200078e001a */
[C---:B------:R-:W-:Y:S01]  /*6370*/  LOP3.LUT R26, R28.reuse, 0x7ff00000, RZ, 0xc0, !PT ;  /* 0x7ff000001c1a7812 */ /* 0x040fe200078ec0ff */
[----:B------:R-:W-:Y:S01]  /*6380*/  IMAD.MOV.U32 R66, RZ, RZ, R27 ;  /* 0x000000ffff427224 */ /* 0x000fe200078e001b */
[----:B------:R-:W-:Y:S01]  /*6390*/  LOP3.LUT R29, R28, 0x800fffff, RZ, 0xc0, !PT ;  /* 0x800fffff1c1d7812 */ /* 0x000fe200078ec0ff */
[----:B------:R-:W-:Y:S01]  /*63a0*/  IMAD.MOV.U32 R62, RZ, RZ, R24 ;  /* 0x000000ffff3e7224 */ /* 0x000fe200078e0018 */
[----:B------:R-:W-:Y:S01]  /*63b0*/  LOP3.LUT R27, R67, 0x7ff00000, RZ, 0xc0, !PT ;  /* 0x7ff00000431b7812 */ /* 0x000fe200078ec0ff */
[----:B------:R-:W-:Y:S01]  /*63c0*/  IMAD.MOV.U32 R63, RZ, RZ, R28 ;  /* 0x000000ffff3f7224 */ /* 0x000fe200078e001c */
[----:B------:R-:W-:Y:S01]  /*63d0*/  LOP3.LUT R61, R29, 0x3ff00000, RZ, 0xfc, !PT ;  /* 0x3ff000001d3d7812 */ /* 0x000fe200078efcff */
[----:B------:R-:W-:Y:S01]  /*63e0*/  IMAD.MOV.U32 R60, RZ, RZ, R24 ;  /* 0x000000ffff3c7224 */ /* 0x000fe200078e0018 */
[----:B------:R-:W-:Y:S01]  /*63f0*/  ISETP.GE.U32.AND P1, PT, R27, R26, PT ;  /* 0x0000001a1b00720c */ /* 0x000fe20003f26070 */
[----:B------:R-:W-:-:S02]  /*6400*/  IMAD.MOV.U32 R24, RZ, RZ, 0x1ca00000 ;  /* 0x1ca00000ff187424 */ /* 0x000fc400078e00ff */
[----:B------:R-:W-:Y:S01]  /*6410*/  @!P0 DMUL R60, R62, 8.98846567431157953865e+307 ;  /* 0x7fe000003e3c8828 */ /* 0x000fe20000000000 */
[----:B------:R-:W-:Y:S02]  /*6420*/  IMAD.MOV.U32 R64, RZ, RZ, R66 ;  /* 0x000000ffff407224 */ /* 0x000fe400078e0042 */
[----:B------:R-:W-:Y:S02]  /*6430*/  SEL R28, R24, 0x63400000, !P1 ;  /* 0x63400000181c7807 */ /* 0x000fe40004800000 */
[----:B------:R-:W-:Y:S01]  /*6440*/  FSETP.GEU.AND P1, PT, |R67|, 1.469367938527859385e-39, PT ;  /* 0x001000004300780b */ /* 0x000fe20003f2e200 */
[----:B------:R0:W1:Y:S01]  /*6450*/  MUFU.RCP64H R69, R61 ;  /* 0x0000003d00457308 */ /* 0x0000620000001800 */
[----:B------:R-:W-:Y:S01]  /*6460*/  LOP3.LUT R65, R28, 0x800fffff, R67, 0xf8, !PT ;  /* 0x800fffff1c417812 */ /* 0x000fe200078ef843 */
[----:B------:R-:W-:-:S10]  /*6470*/  IMAD.MOV.U32 R28, RZ, RZ, R27 ;  /* 0x000000ffff1c7224 */ /* 0x000fd400078e001b */
[----:B0-----:R-:W-:Y:S05]  /*6480*/  @P1 BRA `(.L_x_51) ;  /* 0x0000000000201947 */ /* 0x001fea0003800000 */
[----:B------:R-:W-:-:S04]  /*6490*/  LOP3.LUT R28, R63, 0x7ff00000, RZ, 0xc0, !PT ;  /* 0x7ff000003f1c7812 */ /* 0x000fc800078ec0ff */
[----:B------:R-:W-:-:S04]  /*64a0*/  ISETP.GE.U32.AND P1, PT, R27, R28, PT ;  /* 0x0000001c1b00720c */ /* 0x000fc80003f26070 */
[----:B------:R-:W-:-:S04]  /*64b0*/  SEL R28, R24, 0x63400000, !P1 ;  /* 0x63400000181c7807 */ /* 0x000fc80004800000 */
[----:B------:R-:W-:-:S04]  /*64c0*/  LOP3.LUT R28, R28, 0x80000000, R67, 0xf8, !PT ;  /* 0x800000001c1c7812 */ /* 0x000fc800078ef843 */
[----:B------:R-:W-:Y:S01]  /*64d0*/  LOP3.LUT R29, R28, 0x100000, RZ, 0xfc, !PT ;  /* 0x001000001c1d7812 */ /* 0x000fe200078efcff */
[----:B------:R-:W-:-:S06]  /*64e0*/  IMAD.MOV.U32 R28, RZ, RZ, RZ ;  /* 0x000000ffff1c7224 */ /* 0x000fcc00078e00ff */
[----:B------:R-:W-:-:S10]  /*64f0*/  DFMA R64, R64, 2, -R28 ;  /* 0x400000004040782b */ /* 0x000fd4000000081c */
[----:B------:R-:W-:-:S07]  /*6500*/  LOP3.LUT R28, R65, 0x7ff00000, RZ, 0xc0, !PT ;  /* 0x7ff00000411c7812 */ /* 0x000fce00078ec0ff */
.L_x_51:
[----:B------:R-:W-:Y:S01]  /*6510*/  IMAD.MOV.U32 R68, RZ, RZ, 0x1 ;  /* 0x00000001ff447424 */ /* 0x000fe200078e00ff */
[----:B------:R-:W-:Y:S01]  /*6520*/  @!P0 LOP3.LUT R26, R61, 0x7ff00000, RZ, 0xc0, !PT ;  /* 0x7ff000003d1a8812 */ /* 0x000fe200078ec0ff */
[----:B------:R-:W-:-:S04]  /*6530*/  VIADD R29, R28, 0xffffffff ;  /* 0xffffffff1c1d7836 */ /* 0x000fc80000000000 */
[----:B-1----:R-:W-:Y:S01]  /*6540*/  DFMA R70, R68, -R60, 1 ;  /* 0x3ff000004446742b */ /* 0x002fe2000000083c */
[----:B------:R-:W-:Y:S01]  /*6550*/  ISETP.GT.U32.AND P0, PT, R29, 0x7feffffe, PT ;  /* 0x7feffffe1d00780c */ /* 0x000fe20003f04070 */
[----:B------:R-:W-:-:S05]  /*6560*/  VIADD R29, R26, 0xffffffff ;  /* 0xffffffff1a1d7836 */ /* 0x000fca0000000000 */
[----:B------:R-:W-:Y:S01]  /*6570*/  ISETP.GT.U32.OR P0, PT, R29, 0x7feffffe, P0 ;  /* 0x7feffffe1d00780c */ /* 0x000fe20000704470 */
[----:B------:R-:W-:-:S08]  /*6580*/  DFMA R70, R70, R70, R70 ;  /* 0x000000464646722b */ /* 0x000fd00000000046 */
[----:B------:R-:W-:-:S08]  /*6590*/  DFMA R68, R68, R70, R68 ;  /* 0x000000464444722b */ /* 0x000fd00000000044 */
[----:B------:R-:W-:-:S08]  /*65a0*/  DFMA R72, R68, -R60, 1 ;  /* 0x3ff000004448742b */ /* 0x000fd0000000083c */
[----:B------:R-:W-:-:S08]  /*65b0*/  DFMA R72, R68, R72, R68 ;  /* 0x000000484448722b */ /* 0x000fd00000000044 */
[----:B------:R-:W-:-:S08]  /*65c0*/  DMUL R70, R72, R64 ;  /* 0x0000004048467228 */ /* 0x000fd00000000000 */
[----:B------:R-:W-:-:S08]  /*65d0*/  DFMA R68, R70, -R60, R64 ;  /* 0x8000003c4644722b */ /* 0x000fd00000000040 */
[----:B------:R-:W-:Y:S01]  /*65e0*/  DFMA R68, R72, R68, R70 ;  /* 0x000000444844722b */ /* 0x000fe20000000046 */
[----:B------:R-:W-:Y:S10]  /*65f0*/  @P0 BRA `(.L_x_52) ;  /* 0x0000000000740947 */ /* 0x000ff40003800000 */
[----:B------:R-:W-:Y:S01]  /*6600*/  LOP3.LUT R26, R63, 0x7ff00000, RZ, 0xc0, !PT ;  /* 0x7ff000003f1a7812 */ /* 0x000fe200078ec0ff */
[----:B------:R-:W-:-:S03]  /*6610*/  IMAD.MOV.U32 R28, RZ, RZ, RZ ;  /* 0x000000ffff1c7224 */ /* 0x000fc600078e00ff */
[CC--:B------:R-:W-:Y:S02]  /*6620*/  ISETP.GE.U32.AND P0, PT, R27.reuse, R26.reuse, PT ;  /* 0x0000001a1b00720c */ /* 0x0c0fe40003f06070 */
[----:B------:R-:W-:Y:S02]  /*6630*/  VIADDMNMX R26, R27, -R26, 0xb9600000, !PT ;  /* 0xb96000001b1a7446 */ /* 0x000fe4000780091a */
[----:B------:R-:W-:Y:S02]  /*6640*/  SEL R24, R24, 0x63400000, !P0 ;  /* 0x6340000018187807 */ /* 0x000fe40004000000 */
[----:B------:R-:W-:-:S05]  /*6650*/  VIMNMX R26, PT, PT, R26, 0x46a00000, PT ;  /* 0x46a000001a1a7848 */ /* 0x000fca0003fe0100 */
[----:B------:R-:W-:-:S04]  /*6660*/  IMAD.IADD R26, R26, 0x1, -R24 ;  /* 0x000000011a1a7824 */ /* 0x000fc800078e0a18 */
[----:B------:R-:W-:-:S06]  /*6670*/  VIADD R29, R26, 0x7fe00000 ;  /* 0x7fe000001a1d7836 */ /* 0x000fcc0000000000 */
[----:B------:R-:W-:-:S10]  /*6680*/  DMUL R70, R68, R28 ;  /* 0x0000001c44467228 */ /* 0x000fd40000000000 */
[----:B------:R-:W-:-:S13]  /*6690*/  FSETP.GTU.AND P0, PT, |R71|, 1.469367938527859385e-39, PT ;  /* 0x001000004700780b */ /* 0x000fda0003f0c200 */
[----:B------:R-:W-:Y:S05]  /*66a0*/  @P0 BRA `(.L_x_53) ;  /* 0x0000000000a80947 */ /* 0x000fea0003800000 */
[----:B------:R-:W-:-:S06]  /*66b0*/  DFMA R60, R68, -R60, R64 ;  /* 0x8000003c443c722b */ /* 0x000fcc0000000040 */
[----:B------:R-:W-:-:S04]  /*66c0*/  IMAD.MOV.U32 R60, RZ, RZ, RZ ;  /* 0x000000ffff3c7224 */ /* 0x000fc800078e00ff */
[C---:B------:R-:W-:Y:S02]  /*66d0*/  FSETP.NEU.AND P0, PT, R61.reuse, RZ, PT ;  /* 0x000000ff3d00720b */ /* 0x040fe40003f0d000 */
[----:B------:R-:W-:-:S04]  /*66e0*/  LOP3.LUT R24, R61, 0x80000000, R63, 0x48, !PT ;  /* 0x800000003d187812 */ /* 0x000fc800078e483f */
[----:B------:R-:W-:-:S07]  /*66f0*/  LOP3.LUT R61, R24, R29, RZ, 0xfc, !PT ;  /* 0x0000001d183d7212 */ /* 0x000fce00078efcff */
[----:B------:R-:W-:Y:S05]  /*6700*/  @!P0 BRA `(.L_x_53) ;  /* 0x0000000000908947 */ /* 0x000fea0003800000 */
[----:B------:R-:W-:Y:S01]  /*6710*/  IMAD.MOV R29, RZ, RZ, -R26 ;  /* 0x000000ffff1d7224 */ /* 0x000fe200078e0a1a */
[----:B------:R-:W-:Y:S01]  /*6720*/  IADD3 R26, PT, PT, -R26, -0x43300000, RZ ;  /* 0xbcd000001a1a7810 */ /* 0x000fe20007ffe1ff */
[----:B------:R-:W-:-:S06]  /*6730*/  IMAD.MOV.U32 R28, RZ, RZ, RZ ;  /* 0x000000ffff1c7224 */ /* 0x000fcc00078e00ff */
[----:B------:R-:W-:Y:S02]  /*6740*/  DFMA R28, R70, -R28, R68 ;  /* 0x8000001c461c722b */ /* 0x000fe40000000044 */
[----:B------:R-:W-:-:S08]  /*6750*/  DMUL.RP R68, R68, R60 ;  /* 0x0000003c44447228 */ /* 0x000fd00000008000 */
[----:B------:R-:W-:Y:S02]  /*6760*/  FSETP.NEU.AND P0, PT, |R29|, R26, PT ;  /* 0x0000001a1d00720b */ /* 0x000fe40003f0d200 */
[----:B------:R-:W-:Y:S02]  /*6770*/  LOP3.LUT R26, R69, R24, RZ, 0x3c, !PT ;  /* 0x00000018451a7212 */ /* 0x000fe400078e3cff */
[----:B------:R-:W-:Y:S02]  /*6780*/  FSEL R24, R68, R70, !P0 ;  /* 0x0000004644187208 */ /* 0x000fe40004000000 */
[----:B------:R-:W-:-:S03]  /*6790*/  FSEL R26, R26, R71, !P0 ;  /* 0x000000471a1a7208 */ /* 0x000fc60004000000 */
[----:B------:R-:W-:Y:S02]  /*67a0*/  IMAD.MOV.U32 R70, RZ, RZ, R24 ;  /* 0x000000ffff467224 */ /* 0x000fe400078e0018 */
[----:B------:R-:W-:Y:S01]  /*67b0*/  IMAD.MOV.U32 R71, RZ, RZ, R26 ;  /* 0x000000ffff477224 */ /* 0x000fe200078e001a */
[----:B------:R-:W-:Y:S06]  /*67c0*/  BRA `(.L_x_53) ;  /* 0x0000000000607947 */ /* 0x000fec0003800000 */
.L_x_52:
[----:B------:R-:W-:-:S14]  /*67d0*/  DSETP.NAN.AND P0, PT, R66, R66, PT ;  /* 0x000000424200722a */ /* 0x000fdc0003f08000 */
[----:B------:R-:W-:Y:S05]  /*67e0*/  @P0 BRA `(.L_x_54) ;  /* 0x00000000004c0947 */ /* 0x000fea0003800000 */
[----:B------:R-:W-:-:S14]  /*67f0*/  DSETP.NAN.AND P0, PT, R62, R62, PT ;  /* 0x0000003e3e00722a */ /* 0x000fdc0003f08000 */
[----:B------:R-:W-:Y:S05]  /*6800*/  @P0 BRA `(.L_x_55) ;  /* 0x0000000000340947 */ /* 0x000fea0003800000 */
[----:B------:R-:W-:Y:S01]  /*6810*/  ISETP.NE.AND P0, PT, R28, R26, PT ;  /* 0x0000001a1c00720c */ /* 0x000fe20003f05270 */
[----:B------:R-:W-:Y:S02]  /*6820*/  IMAD.MOV.U32 R70, RZ, RZ, 0x0 ;  /* 0x00000000ff467424 */ /* 0x000fe400078e00ff */
[----:B------:R-:W-:-:S10]  /*6830*/  IMAD.MOV.U32 R71, RZ, RZ, -0x80000 ;  /* 0xfff80000ff477424 */ /* 0x000fd400078e00ff */
[----:B------:R-:W-:Y:S05]  /*6840*/  @!P0 BRA `(.L_x_53) ;  /* 0x0000000000408947 */ /* 0x000fea0003800000 */
[----:B------:R-:W-:Y:S02]  /*6850*/  ISETP.NE.AND P0, PT, R28, 0x7ff00000, PT ;  /* 0x7ff000001c00780c */ /* 0x000fe40003f05270 */
[----:B------:R-:W-:Y:S02]  /*6860*/  LOP3.LUT R24, R67, 0x80000000, R63, 0x48, !PT ;  /* 0x8000000043187812 */ /* 0x000fe400078e483f */
[----:B------:R-:W-:-:S13]  /*6870*/  ISETP.EQ.OR P0, PT, R26, RZ, !P0 ;  /* 0x000000ff1a00720c */ /* 0x000fda0004702670 */
[----:B------:R-:W-:Y:S01]  /*6880*/  @P0 LOP3.LUT R26, R24, 0x7ff00000, RZ, 0xfc, !PT ;  /* 0x7ff00000181a0812 */ /* 0x000fe200078efcff */
[----:B------:R-:W-:Y:S02]  /*6890*/  @!P0 IMAD.MOV.U32 R70, RZ, RZ, RZ ;  /* 0x000000ffff468224 */ /* 0x000fe400078e00ff */
[----:B------:R-:W-:Y:S02]  /*68a0*/  @!P0 IMAD.MOV.U32 R71, RZ, RZ, R24 ;  /* 0x000000ffff478224 */ /* 0x000fe400078e0018 */
[----:B------:R-:W-:Y:S02]  /*68b0*/  @P0 IMAD.MOV.U32 R70, RZ, RZ, RZ ;  /* 0x000000ffff460224 */ /* 0x000fe400078e00ff */
[----:B------:R-:W-:Y:S01]  /*68c0*/  @P0 IMAD.MOV.U32 R71, RZ, RZ, R26 ;  /* 0x000000ffff470224 */ /* 0x000fe200078e001a */
[----:B------:R-:W-:Y:S06]  /*68d0*/  BRA `(.L_x_53) ;  /* 0x00000000001c7947 */ /* 0x000fec0003800000 */
.L_x_55:
[----:B------:R-:W-:Y:S01]  /*68e0*/  LOP3.LUT R24, R63, 0x80000, RZ, 0xfc, !PT ;  /* 0x000800003f187812 */ /* 0x000fe200078efcff */
[----:B------:R-:W-:-:S04]  /*68f0*/  IMAD.MOV.U32 R70, RZ, RZ, R62 ;  /* 0x000000ffff467224 */ /* 0x000fc800078e003e */
[----:B------:R-:W-:Y:S01]  /*6900*/  IMAD.MOV.U32 R71, RZ, RZ, R24 ;  /* 0x000000ffff477224 */ /* 0x000fe200078e0018 */
[----:B------:R-:W-:Y:S06]  /*6910*/  BRA `(.L_x_53) ;  /* 0x00000000000c7947 */ /* 0x000fec0003800000 */
.L_x_54:
[----:B------:R-:W-:Y:S01]  /*6920*/  LOP3.LUT R24, R67, 0x80000, RZ, 0xfc, !PT ;  /* 0x0008000043187812 */ /* 0x000fe200078efcff */
[----:B------:R-:W-:-:S04]  /*6930*/  IMAD.MOV.U32 R70, RZ, RZ, R66 ;  /* 0x000000ffff467224 */ /* 0x000fc800078e0042 */
[----:B------:R-:W-:-:S07]  /*6940*/  IMAD.MOV.U32 R71, RZ, RZ, R24 ;  /* 0x000000ffff477224 */ /* 0x000fce00078e0018 */
.L_x_53:
[----:B------:R-:W-:Y:S02]  /*6950*/  IMAD.MOV.U32 R60, RZ, RZ, R25 ;  /* 0x000000ffff3c7224 */ /* 0x000fe400078e0019 */
[----:B------:R-:W-:Y:S02]  /*6960*/  IMAD.MOV.U32 R61, RZ, RZ, 0x0 ;  /* 0x00000000ff3d7424 */ /* 0x000fe400078e00ff */
[--C-:B------:R-:W-:Y:S02]  /*6970*/  IMAD.MOV.U32 R26, RZ, RZ, R70.reuse ;  /* 0x000000ffff1a7224 */ /* 0x100fe400078e0046 */
[--C-:B------:R-:W-:Y:S02]  /*6980*/  IMAD.MOV.U32 R24, RZ, RZ, R71.reuse ;  /* 0x000000ffff187224 */ /* 0x100fe400078e0047 */
[----:B------:R-:W-:Y:S02]  /*6990*/  IMAD.MOV.U32 R28, RZ, RZ, R70 ;  /* 0x000000ffff1c7224 */ /* 0x000fe400078e0046 */
[----:B------:R-:W-:Y:S01]  /*69a0*/  IMAD.MOV.U32 R29, RZ, RZ, R71 ;  /* 0x000000ffff1d7224 */ /* 0x000fe200078e0047 */
[----:B------:R-:W-:Y:S06]  /*69b0*/  RET.REL.NODEC R60 `(wigner_d_ms_sum) ;  /* 0xffffff943c907950 */ /* 0x000fec0003c3ffff */
        .type           $wigner_d_ms_sum$__internal_accurate_pow,@function
        .size           $wigner_d_ms_sum$__internal_accurate_pow,($wigner_d_ms_sum$__internal_lgamma_pos - $wigner_d_ms_sum$__internal_accurate_pow)
$wigner_d_ms_sum$__internal_accurate_pow:
[----:B------:R-:W-:Y:S01]  /*69c0*/  ISETP.GT.U32.AND P1, PT, R63, 0xfffff, PT ;  /* 0x000fffff3f00780c */ /* 0x000fe20003f24070 */
[----:B------:R-:W-:Y:S01]  /*69d0*/  IMAD.MOV.U32 R24, RZ, RZ, R26 ;  /* 0x000000ffff187224 */ /* 0x000fe200078e001a */
[----:B------:R-:W-:Y:S01]  /*69e0*/  UMOV UR30, 0x7d2cafe2 ;  /* 0x7d2cafe2001e7882 */ /* 0x000fe20000000000 */
[----:B------:R-:W-:Y:S01]  /*69f0*/  IMAD.MOV.U32 R25, RZ, RZ, R63 ;  /* 0x000000ffff197224 */ /* 0x000fe200078e003f */
[----:B------:R-:W-:Y:S01]  /*6a00*/  UMOV UR31, 0x3eb0f5ff ;  /* 0x3eb0f5ff001f7882 */ /* 0x000fe20000000000 */
[----:B------:R-:W-:Y:S01]  /*6a10*/  IMAD.MOV.U32 R30, RZ, RZ, RZ ;  /* 0x000000ffff1e7224 */ /* 0x000fe200078e00ff */
[----:B------:R-:W-:Y:S01]  /*6a20*/  UMOV UR32, 0x3b39803f ;  /* 0x3b39803f00207882 */ /* 0x000fe20000000000 */
[----:B------:R-:W-:Y:S01]  /*6a30*/  IMAD.MOV.U32 R34, RZ, RZ, 0x41ad3b5a ;  /* 0x41ad3b5aff227424 */ /* 0x000fe200078e00ff */
[----:B------:R-:W-:Y:S01]  /*6a40*/  UMOV UR33, 0x3c7abc9e ;  /* 0x3c7abc9e00217882 */ /* 0x000fe20000000000 */
[----:B------:R-:W-:Y:S01]  /*6a50*/  IMAD.MOV.U32 R35, RZ, RZ, 0x3ed0f5d2 ;  /* 0x3ed0f5d2ff237424 */ /* 0x000fe200078e00ff */
[----:B------:R-:W-:-:S02]  /*6a60*/  USHF.L.U32 UR29, UR17, 0x1, URZ ;  /* 0x00000001111d7899 */ /* 0x000fc400080006ff */
[----:B------:R-:W-:Y:S01]  /*6a70*/  ULOP3.LUT UR13, UR17, 0xff0fffff, URZ, 0xc0, !UPT ;  /* 0xff0fffff110d7892 */ /* 0x000fe2000f8ec0ff */
[----:B------:R-:W-:Y:S01]  /*6a80*/  @!P1 DMUL R60, R24, 1.80143985094819840000e+16 ;  /* 0x43500000183c9828 */ /* 0x000fe20000000000 */
[----:B------:R-:W-:Y:S01]  /*6a90*/  UISETP.GT.U32.AND UP1, UPT, UR29, -0x2000001, UPT ;  /* 0xfdffffff1d00788c */ /* 0x000fe2000bf24070 */
[--C-:B------:R-:W-:Y:S01]  /*6aa0*/  IMAD.MOV.U32 R24, RZ, RZ, R63.reuse ;  /* 0x000000ffff187224 */ /* 0x100fe200078e003f */
[----:B------:R-:W-:Y:S02]  /*6ab0*/  SHF.R.U32.HI R63, RZ, 0x14, R63 ;  /* 0x00000014ff3f7819 */ /* 0x000fe4000001163f */
[----:B------:R-:W-:-:S05]  /*6ac0*/  USEL UR17, UR13, UR17, UP1 ;  /* 0x000000110d117287 */ /* 0x000fca0008800000 */
[----:B------:R-:W-:Y:S01]  /*6ad0*/  @!P1 IMAD.MOV.U32 R24, RZ, RZ, R61 ;  /* 0x000000ffff189224 */ /* 0x000fe200078e003d */
[----:B------:R-:W-:Y:S01]  /*6ae0*/  @!P1 LEA.HI R63, R61, 0xffffffca, RZ, 0xc ;  /* 0xffffffca3d3f9811 */ /* 0x000fe200078f60ff */
[----:B------:R-:W-:-:S03]  /*6af0*/  @!P1 IMAD.MOV.U32 R26, RZ, RZ, R60 ;  /* 0x000000ffff1a9224 */ /* 0x000fc600078e003c */
[----:B------:R-:W-:-:S04]  /*6b00*/  LOP3.LUT R24, R24, 0x800fffff, RZ, 0xc0, !PT ;  /* 0x800fffff18187812 */ /* 0x000fc800078ec0ff */
[----:B------:R-:W-:-:S04]  /*6b10*/  LOP3.LUT R27, R24, 0x3ff00000, RZ, 0xfc, !PT ;  /* 0x3ff00000181b7812 */ /* 0x000fc800078efcff */
[----:B------:R-:W-:-:S13]  /*6b20*/  ISETP.GE.U32.AND P2, PT, R27, 0x3ff6a09f, PT ;  /* 0x3ff6a09f1b00780c */ /* 0x000fda0003f46070 */
[----:B------:R-:W-:-:S04]  /*6b30*/  @P2 VIADD R25, R27, 0xfff00000 ;  /* 0xfff000001b192836 */ /* 0x000fc80000000000 */
[----:B------:R-:W-:-:S06]  /*6b40*/  @P2 IMAD.MOV.U32 R27, RZ, RZ, R25 ;  /* 0x000000ffff1b2224 */ /* 0x000fcc00078e0019 */
        /* <DEDUP_REMOVED lines=8> */
[----:B------:R-:W-:-:S08]  /*6bd0*/  DMUL R28, R24, R24 ;  /* 0x00000018181c7228 */ /* 0x000fd00000000000 */
[----:B------:R-:W-:Y:S01]  /*6be0*/  DFMA R32, R28, UR30, R34 ;  /* 0x0000001e1c207c2b */ /* 0x000fe20008000022 */
[----:B------:R-:W-:Y:S01]  /*6bf0*/  UMOV UR30, 0x75488a3f ;  /* 0x75488a3f001e7882 */ /* 0x000fe20000000000 */
[----:B------:R-:W-:Y:S01]  /*6c00*/  UMOV UR31, 0x3ef3b20a ;  /* 0x3ef3b20a001f7882 */ /* 0x000fe20000000000 */
[----:B------:R-:W-:-:S05]  /*6c10*/  DADD R34, R26, -R24 ;  /* 0x000000001a227229 */ /* 0x000fca0000000818 */
[----:B------:R-:W-:Y:S01]  /*6c20*/  DFMA R32, R28, R32, UR30 ;  /* 0x0000001e1c207e2b */ /* 0x000fe20008000020 */
        /* <DEDUP_REMOVED lines=13> */
[----:B------:R-:W-:-:S03]  /*6d00*/  UMOV UR31, 0x3f899999 ;  /* 0x3f899999001f7882 */ /* 0x000fc60000000000 */
[----:B------:R-:W-:Y:S02]  /*6d10*/  VIADD R53, R27, 0x100000 ;  /* 0x001000001b357836 */ /* 0x000fe40000000000 */
[----:B------:R-:W-:Y:S01]  /*6d20*/  IMAD.MOV.U32 R52, RZ, RZ, R26 ;  /* 0x000000ffff347224 */ /* 0x000fe200078e001a */
[----:B------:R-:W-:Y:S01]  /*6d30*/  DFMA R34, R28, R32, UR30 ;  /* 0x0000001e1c227e2b */ /* 0x000fe20008000020 */
[----:B------:R-:W-:Y:S01]  /*6d40*/  UMOV UR30, 0x55555555 ;  /* 0x55555555001e7882 */ /* 0x000fe20000000000 */
[----:B------:R-:W-:Y:S01]  /*6d50*/  UMOV UR31, 0x3fb55555 ;  /* 0x3fb55555001f7882 */ /* 0x000fe20000000000 */
[----:B------:R-:W-:-:S05]  /*6d60*/  DMUL R32, R24, R24 ;  /* 0x0000001818207228 */ /* 0x000fca0000000000 */
[----:B------:R-:W-:-:S08]  /*6d70*/  DFMA R56, R28, R34, UR30 ;  /* 0x0000001e1c387e2b */ /* 0x000fd00008000022 */
[----:B------:R-:W-:Y:S01]  /*6d80*/  DADD R30, -R56, UR30 ;  /* 0x0000001e381e7e29 */ /* 0x000fe20008000100 */
[----:B------:R-:W-:Y:S01]  /*6d90*/  UMOV UR30, 0xb9e7b0 ;  /* 0x00b9e7b0001e7882 */ /* 0x000fe20000000000 */
[----:B------:R-:W-:-:S06]  /*6da0*/  UMOV UR31, 0x3c46a4cb ;  /* 0x3c46a4cb001f7882 */ /* 0x000fcc0000000000 */
[----:B------:R-:W-:Y:S02]  /*6db0*/  DFMA R30, R28, R34, R30 ;  /* 0x000000221c1e722b */ /* 0x000fe4000000001e */
[C---:B------:R-:W-:Y:S02]  /*6dc0*/  DFMA R34, R24.reuse, R24, -R32 ;  /* 0x000000181822722b */ /* 0x040fe40000000820 */
[----:B------:R-:W-:-:S04]  /*6dd0*/  DMUL R28, R24, R32 ;  /* 0x00000020181c7228 */ /* 0x000fc80000000000 */
[----:B------:R-:W-:Y:S01]  /*6de0*/  DADD R30, R30, -UR30 ;  /* 0x8000001e1e1e7e29 */ /* 0x000fe20008000000 */
[----:B------:R-:W-:Y:S01]  /*6df0*/  UMOV UR30, 0x80000000 ;  /* 0x80000000001e7882 */ /* 0x000fe20000000000 */
[C---:B------:R-:W-:Y:S01]  /*6e00*/  DFMA R34, R24.reuse, R52, R34 ;  /* 0x000000341822722b */ /* 0x040fe20000000022 */
[----:B------:R-:W-:Y:S01]  /*6e10*/  UMOV UR31, 0x43300000 ;  /* 0x43300000001f7882 */ /* 0x000fe20000000000 */
[----:B------:R-:W-:-:S08]  /*6e20*/  DFMA R52, R24, R32, -R28 ;  /* 0x000000201834722b */ /* 0x000fd0000000081c */
[----:B------:R-:W-:Y:S02]  /*6e30*/  DFMA R52, R26, R32, R52 ;  /* 0x000000201a34722b */ /* 0x000fe40000000034 */
[----:B------:R-:W-:-:S06]  /*6e40*/  DADD R32, R56, R30 ;  /* 0x0000000038207229 */ /* 0x000fcc000000001e */
[----:B------:R-:W-:Y:S02]  /*6e50*/  DFMA R34, R24, R34, R52 ;  /* 0x000000221822722b */ /* 0x000fe40000000034 */
[----:B------:R-:W-:Y:S02]  /*6e60*/  DMUL R52, R32, R28 ;  /* 0x0000001c20347228 */ /* 0x000fe40000000000 */
[----:B------:R-:W-:-:S06]  /*6e70*/  DADD R56, R56, -R32 ;  /* 0x0000000038387229 */ /* 0x000fcc0000000820 */
[----:B------:R-:W-:Y:S02]  /*6e80*/  DFMA R58, R32, R28, -R52 ;  /* 0x0000001c203a722b */ /* 0x000fe40000000834 */
[----:B------:R-:W-:-:S06]  /*6e90*/  DADD R56, R30, R56 ;  /* 0x000000001e387229 */ /* 0x000fcc0000000038 */
[----:B------:R-:W-:-:S08]  /*6ea0*/  DFMA R34, R32, R34, R58 ;  /* 0x000000222022722b */ /* 0x000fd0000000003a */
[----:B------:R-:W-:-:S08]  /*6eb0*/  DFMA R34, R56, R28, R34 ;  /* 0x0000001c3822722b */ /* 0x000fd00000000022 */
[----:B------:R-:W-:-:S08]  /*6ec0*/  DADD R30, R52, R34 ;  /* 0x00000000341e7229 */ /* 0x000fd00000000022 */
[--C-:B------:R-:W-:Y:S02]  /*6ed0*/  DADD R28, R24, R30.reuse ;  /* 0x00000000181c7229 */ /* 0x100fe4000000001e */
[----:B------:R-:W-:-:S06]  /*6ee0*/  DADD R52, R52, -R30 ;  /* 0x0000000034347229 */ /* 0x000fcc000000081e */
[----:B------:R-:W-:Y:S02]  /*6ef0*/  DADD R24, R24, -R28 ;  /* 0x0000000018187229 */ /* 0x000fe4000000081c */
[----:B------:R-:W-:-:S06]  /*6f00*/  DADD R52, R34, R52 ;  /* 0x0000000022347229 */ /* 0x000fcc0000000034 */
[----:B------:R-:W-:Y:S01]  /*6f10*/  DADD R24, R30, R24 ;  /* 0x000000001e187229 */ /* 0x000fe20000000018 */
[C---:B------:R-:W-:Y:S02]  /*6f20*/  VIADD R30, R63.reuse, 0xfffffc01 ;  /* 0xfffffc013f1e7836 */ /* 0x040fe40000000000 */
[----:B------:R-:W-:-:S05]  /*6f30*/  @P2 VIADD R30, R63, 0xfffffc02 ;  /* 0xfffffc023f1e2836 */ /* 0x000fca0000000000 */
[----:B------:R-:W-:-:S08]  /*6f40*/  DADD R24, R52, R24 ;  /* 0x0000000034187229 */ /* 0x000fd00000000018 */
[----:B------:R-:W-:Y:S01]  /*6f50*/  DADD R26, R26, R24 ;  /* 0x000000001a1a7229 */ /* 0x000fe20000000018 */
[----:B------:R-:W-:Y:S01]  /*6f60*/  LOP3.LUT R24, R30, 0x80000000, RZ, 0x3c, !PT ;  /* 0x800000001e187812 */ /* 0x000fe200078e3cff */
[----:B------:R-:W-:-:S06]  /*6f70*/  IMAD.MOV.U32 R25, RZ, RZ, 0x43300000 ;  /* 0x43300000ff197424 */ /* 0x000fcc00078e00ff */
[----:B------:R-:W-:Y:S02]  /*6f80*/  DADD R30, R28, R26 ;  /* 0x000000001c1e7229 */ /* 0x000fe4000000001a */
[----:B------:R-:W-:Y:S01]  /*6f90*/  DADD R32, R24, -UR30 ;  /* 0x8000001e18207e29 */ /* 0x000fe20008000000 */
[----:B------:R-:W-:Y:S01]  /*6fa0*/  UMOV UR30, 0xfefa39ef ;  /* 0xfefa39ef001e7882 */ /* 0x000fe20000000000 */
[----:B------:R-:W-:-:S04]  /*6fb0*/  UMOV UR31, 0x3fe62e42 ;  /* 0x3fe62e42001f7882 */ /* 0x000fc80000000000 */
[--C-:B------:R-:W-:Y:S02]  /*6fc0*/  DADD R28, R28, -R30.reuse ;  /* 0x000000001c1c7229 */ /* 0x100fe4000000081e */
[----:B------:R-:W-:-:S06]  /*6fd0*/  DFMA R24, R32, UR30, R30 ;  /* 0x0000001e20187c2b */ /* 0x000fcc000800001e */
[----:B------:R-:W-:Y:S02]  /*6fe0*/  DADD R28, R26, R28 ;  /* 0x000000001a1c7229 */ /* 0x000fe4000000001c */
[----:B------:R-:W-:-:S08]  /*6ff0*/  DFMA R34, R32, -UR30, R24 ;  /* 0x8000001e20227c2b */ /* 0x000fd00008000018 */
[----:B------:R-:W-:-:S08]  /*7000*/  DADD R34, -R30, R34 ;  /* 0x000000001e227229 */ /* 0x000fd00000000122 */
[----:B------:R-:W-:-:S08]  /*7010*/  DADD R28, R28, -R34 ;  /* 0x000000001c1c7229 */ /* 0x000fd00000000822 */
[----:B------:R-:W-:-:S08]  /*7020*/  DFMA R28, R32, UR32, R28 ;  /* 0x00000020201c7c2b */ /* 0x000fd0000800001c */
[----:B------:R-:W-:-:S08]  /*7030*/  DADD R26, R24, R28 ;  /* 0x00000000181a7229 */ /* 0x000fd0000000001c */
[----:B------:R-:W-:Y:S02]  /*7040*/  DADD R30, R24, -R26 ;  /* 0x00000000181e7229 */ /* 0x000fe4000000081a */
[----:B------:R-:W-:-:S06]  /*7050*/  DMUL R24, R26, UR16 ;  /* 0x000000101a187c28 */ /* 0x000fcc0008000000 */
[----:B------:R-:W-:Y:S02]  /*7060*/  DADD R30, R28, R30 ;  /* 0x000000001c1e7229 */ /* 0x000fe4000000001e */
[----:B------:R-:W-:Y:S01]  /*7070*/  DFMA R26, R26, UR16, -R24 ;  /* 0x000000101a1a7c2b */ /* 0x000fe20008000818 */
[----:B------:R-:W-:Y:S02]  /*7080*/  IMAD.MOV.U32 R28, RZ, RZ, 0x652b82fe ;  /* 0x652b82feff1c7424 */ /* 0x000fe400078e00ff */
[----:B------:R-:W-:-:S05]  /*7090*/  IMAD.MOV.U32 R29, RZ, RZ, 0x3ff71547 ;  /* 0x3ff71547ff1d7424 */ /* 0x000fca00078e00ff */
[----:B------:R-:W-:Y:S01]  /*70a0*/  DFMA R30, R30, UR16, R26 ;  /* 0x000000101e1e7c2b */ /* 0x000fe2000800001a */
[----:B------:R-:W-:Y:S01]  /*70b0*/  UMOV UR16, 0x3b39803f ;  /* 0x3b39803f00107882 */ /* 0x000fe20000000000 */
[----:B------:R-:W-:-:S06]  /*70c0*/  UMOV UR17, 0x3c7abc9e ;  /* 0x3c7abc9e00117882 */ /* 0x000fcc0000000000 */
[----:B------:R-:W-:-:S08]  /*70d0*/  DADD R26, R24, R30 ;  /* 0x00000000181a7229 */ /* 0x000fd0000000001e */
[----:B------:R-:W-:Y:S02]  /*70e0*/  DFMA R28, R26, R28, 6.75539944105574400000e+15 ;  /* 0x433800001a1c742b */ /* 0x000fe4000000001c */
[----:B------:R-:W-:Y:S01]  /*70f0*/  FSETP.GEU.AND P1, PT, |R27|, 4.1917929649353027344, PT ;  /* 0x4086232b1b00780b */ /* 0x000fe20003f2e200 */
[----:B------:R-:W-:-:S05]  /*7100*/  DADD R24, R24, -R26 ;  /* 0x0000000018187229 */ /* 0x000fca000000081a */
[----:B------:R-:W-:-:S03]  /*7110*/  DADD R32, R28, -6.75539944105574400000e+15 ;  /* 0xc33800001c207429 */ /* 0x000fc60000000000 */
[----:B------:R-:W-:-:S05]  /*7120*/  DADD R30, R30, R24 ;  /* 0x000000001e1e7229 */ /* 0x000fca0000000018 */
[----:B------:R-:W-:-:S08]  /*7130*/  DFMA R34, R32, -UR30, R26 ;  /* 0x8000001e20227c2b */ /* 0x000fd0000800001a */
        /* <DEDUP_REMOVED lines=39> */
[----:B------:R-:W-:-:S04]  /*73b0*/  @!P1 LEA.HI R24, R28, R28, RZ, 0x1 ;  /* 0x0000001c1c189211 */ /* 0x000fc800078f08ff */
[----:B------:R-:W-:Y:S02]  /*73c0*/  @!P1 SHF.R.S32.HI R27, RZ, 0x1, R24 ;  /* 0x00000001ff1b9819 */ /* 0x000fe40000011418 */
[----:B------:R-:W-:-:S03]  /*73d0*/  FSEL R24, R34, RZ, P2 ;  /* 0x000000ff22187208 */ /* 0x000fc60001000000 */
[----:B------:R-:W-:Y:S02]  /*73e0*/  @!P1 IMAD.IADD R26, R28, 0x1, -R27 ;  /* 0x000000011c1a9824 */ /* 0x000fe400078e0a1b */
[----:B------:R-:W-:-:S03]  /*73f0*/  @!P1 IMAD R33, R27, 0x100000, R33 ;  /* 0x001000001b219824 */ /* 0x000fc600078e0221 */
[----:B------:R-:W-:Y:S01]  /*7400*/  @!P1 LEA R27, R26, 0x3ff00000, 0x14 ;  /* 0x3ff000001a1b9811 */ /* 0x000fe200078ea0ff */
[----:B------:R-:W-:-:S06]  /*7410*/  @!P1 IMAD.MOV.U32 R26, RZ, RZ, RZ ;  /* 0x000000ffff1a9224 */ /* 0x000fcc00078e00ff */
[----:B------:R-:W-:-:S11]  /*7420*/  @!P1 DMUL R24, R32, R26 ;  /* 0x0000001a20189228 */ /* 0x000fd60000000000 */
.L_x_56:
[----:B------:R-:W-:Y:S01]  /*7430*/  DFMA R30, R30, R24, R24 ;  /* 0x000000181e1e722b */ /* 0x000fe20000000018 */
[----:B------:R-:W-:Y:S01]  /*7440*/  IMAD.MOV.U32 R63, RZ, RZ, 0x0 ;  /* 0x00000000ff3f7424 */ /* 0x000fe200078e00ff */
[----:B------:R-:W-:-:S08]  /*7450*/  DSETP.NEU.AND P1, PT, |R24|, +INF , PT ;  /* 0x7ff000001800742a */ /* 0x000fd00003f2d200 */
[----:B------:R-:W-:Y:S02]  /*7460*/  FSEL R29, R24, R30, !P1 ;  /* 0x0000001e181d7208 */ /* 0x000fe40004800000 */
[----:B------:R-:W-:Y:S01]  /*7470*/  FSEL R30, R25, R31, !P1 ;  /* 0x0000001f191e7208 */ /* 0x000fe20004800000 */
[----:B------:R-:W-:Y:S06]  /*7480*/  RET.REL.NODEC R62 `(wigner_d_ms_sum) ;  /* 0xffffff883edc7950 */ /* 0x000fec0003c3ffff */
        .type           $wigner_d_ms_sum$__internal_lgamma_pos,@function
        .size           $wigner_d_ms_sum$__internal_lgamma_pos,($wigner_d_ms_sum$__internal_trig_reduction_slowpathd - $wigner_d_ms_sum$__internal_lgamma_pos)
$wigner_d_ms_sum$__internal_lgamma_pos:
[----:B------:R-:W-:-:S13]  /*7490*/  ISETP.GE.AND P0, PT, R31, 0x40080000, PT ;  /* 0x400800001f00780c */ /* 0x000fda0003f06270 */
[----:B------:R-:W-:Y:S05]  /*74a0*/  @!P0 BRA `(.L_x_57) ;  /* 0x0000000800b88947 */ /* 0x000fea0003800000 */
[----:B------:R-:W-:-:S13]  /*74b0*/  ISETP.GE.U32.AND P0, PT, R31, 0x40200000, PT ;  /* 0x402000001f00780c */ /* 0x000fda0003f06070 */
[----:B------:R-:W-:Y:S05]  /*74c0*/  @!P0 BRA `(.L_x_58) ;  /* 0x00000004009c8947 */ /* 0x000fea0003800000 */
[----:B------:R-:W-:-:S13]  /*74d0*/  ISETP.GT.U32.AND P0, PT, R31, 0x7fefffff, PT ;  /* 0x7fefffff1f00780c */ /* 0x000fda0003f04070 */
[----:B------:R-:W-:Y:S05]  /*74e0*/  @P0 BRA `(.L_x_59) ;  /* 0x0000000000fc0947 */ /* 0x000fea0003800000 */
[----:B------:R-:W-:Y:S01]  /*74f0*/  LOP3.LUT R24, R31, 0xfffff, RZ, 0xc0, !PT ;  /* 0x000fffff1f187812 */ /* 0x000fe200078ec0ff */
[----:B------:R-:W-:Y:S01]  /*7500*/  IMAD.MOV.U32 R62, RZ, RZ, R30 ;  /* 0x000000ffff3e7224 */ /* 0x000fe200078e001e */
[----:B------:R-:W-:Y:S01]  /*7510*/  UMOV UR14, 0x3ae80f1e ;  /* 0x3ae80f1e000e7882 */ /* 0x000fe20000000000 */
[----:B------:R-:W-:Y:S01]  /*7520*/  IMAD.MOV.U32 R26, RZ, RZ, RZ ;  /* 0x000000ffff1a7224 */ /* 0x000fe200078e00ff */
[----:B------:R-:W-:Y:S01]  /*7530*/  LOP3.LUT R63, R24, 0x3ff00000, RZ, 0xfc, !PT ;  /* 0x3ff00000183f7812 */ /* 0x000fe200078efcff */
[----:B------:R-:W-:-:S03]  /*7540*/  UMOV UR15, 0x3eb1380b ;  /* 0x3eb1380b000f7882 */ /* 0x000fc60000000000 */
        /* <DEDUP_REMOVED lines=8> */
[----:B------:R-:W-:Y:S01]  /*75d0*/  DFMA R24, R26, R24, R26 ;  /* 0x000000181a18722b */ /* 0x000fe2000000001a */
[----:B------:R-:W-:Y:S02]  /*75e0*/  IMAD.MOV.U32 R26, RZ, RZ, -0x748574fc ;  /* 0x8b7a8b04ff1a7424 */ /* 0x000fe400078e00ff */
[----:B------:R-:W-:-:S05]  /*75f0*/  IMAD.MOV.U32 R27, RZ, RZ, 0x3ed0ee25 ;  /* 0x3ed0ee25ff1b7424 */ /* 0x000fca00078e00ff */
[----:B------:R-:W-:-:S08]  /*7600*/  DMUL R28, R62, R24 ;  /* 0x000000183e1c7228 */ /* 0x000fd00000000000 */
[----:B------:R-:W-:-:S08]  /*7610*/  DFMA R28, R62, R24, R28 ;  /* 0x000000183e1c722b */ /* 0x000fd0000000001c */
[----:B------:R-:W-:-:S08]  /*7620*/  DMUL R64, R28, R28 ;  /* 0x0000001c1c407228 */ /* 0x000fd00000000000 */
[----:B------:R-:W-:Y:S01]  /*7630*/  DFMA R26, R64, UR14, R26 ;  /* 0x0000000e401a7c2b */ /* 0x000fe2000800001a */
[----:B------:R-:W-:Y:S01]  /*7640*/  UMOV UR14, 0x9f02676f ;  /* 0x9f02676f000e7882 */ /* 0x000fe20000000000 */
[----:B------:R-:W-:-:S06]  /*7650*/  UMOV UR15, 0x3ef3b266 ;  /* 0x3ef3b266000f7882 */ /* 0x000fcc0000000000 */
[----:B------:R-:W-:Y:S01]  /*7660*/  DFMA R60, R64, R26, UR14 ;  /* 0x0000000e403c7e2b */ /* 0x000fe2000800001a */
        /* <DEDUP_REMOVED lines=10> */
[----:B------:R-:W-:Y:S01]  /*7710*/  DFMA R26, R62, -R28, R26 ;  /* 0x8000001c3e1a722b */ /* 0x000fe2000000001a */
[----:B------:R-:W-:-:S04]  /*7720*/  IMAD.MOV.U32 R63, RZ, RZ, 0x43300000 ;  /* 0x43300000ff3f7424 */ /* 0x000fc800078e00ff */
[----:B------:R-:W-:Y:S01]  /*7730*/  DFMA R60, R64, R60, UR14 ;  /* 0x0000000e403c7e2b */ /* 0x000fe2000800003c */
[----:B------:R-:W-:Y:S01]  /*7740*/  UMOV UR14, 0x9999a3c4 ;  /* 0x9999a3c4000e7882 */ /* 0x000fe20000000000 */
[----:B------:R-:W-:Y:S01]  /*7750*/  UMOV UR15, 0x3f899999 ;  /* 0x3f899999000f7882 */ /* 0x000fe20000000000 */
[----:B------:R-:W-:Y:S01]  /*7760*/  DMUL R26, R24, R26 ;  /* 0x0000001a181a7228 */ /* 0x000fe20000000000 */
[C---:B------:R-:W-:Y:S02]  /*7770*/  LEA.HI R24, R31.reuse, 0xfffffc01, RZ, 0xc ;  /* 0xfffffc011f187811 */ /* 0x040fe400078f60ff */
[----:B------:R-:W-:Y:S02]  /*7780*/  @P0 LEA.HI R24, R31, 0xfffffc02, RZ, 0xc ;  /* 0xfffffc021f180811 */ /* 0x000fe400078f60ff */
[----:B------:R-:W-:Y:S01]  /*7790*/  DFMA R60, R64, R60, UR14 ;  /* 0x0000000e403c7e2b */ /* 0x000fe2000800003c */
[----:B------:R-:W-:Y:S01]  /*77a0*/  UMOV UR14, 0x55555554 ;  /* 0x55555554000e7882 */ /* 0x000fe20000000000 */
[----:B------:R-:W-:Y:S01]  /*77b0*/  UMOV UR15, 0x3fb55555 ;  /* 0x3fb55555000f7882 */ /* 0x000fe20000000000 */
[----:B------:R-:W-:-:S05]  /*77c0*/  LOP3.LUT R62, R24, 0x80000000, RZ, 0x3c, !PT ;  /* 0x80000000183e7812 */ /* 0x000fca00078e3cff */
[----:B------:R-:W-:Y:S01]  /*77d0*/  DFMA R24, R64, R60, UR14 ;  /* 0x0000000e40187e2b */ /* 0x000fe2000800003c */
[----:B------:R-:W-:Y:S01]  /*77e0*/  UMOV UR14, 0x80000000 ;  /* 0x80000000000e7882 */ /* 0x000fe20000000000 */
[----:B------:R-:W-:Y:S02]  /*77f0*/  UMOV UR15, 0x43300000 ;  /* 0x43300000000f7882 */ /* 0x000fe40000000000 */
[----:B------:R-:W-:Y:S01]  /*7800*/  DADD R62, R62, -UR14 ;  /* 0x8000000e3e3e7e29 */ /* 0x000fe20008000000 */
[----:B------:R-:W-:Y:S01]  /*7810*/  UMOV UR14, 0xfefa39ef ;  /* 0xfefa39ef000e7882 */ /* 0x000fe20000000000 */
[----:B------:R-:W-:Y:S02]  /*7820*/  UMOV UR15, 0x3fe62e42 ;  /* 0x3fe62e42000f7882 */ /* 0x000fe40000000000 */
[----:B------:R-:W-:-:S04]  /*7830*/  DMUL R64, R64, R24 ;  /* 0x0000001840407228 */ /* 0x000fc80000000000 */
[----:B------:R-:W-:-:S04]  /*7840*/  DFMA R60, R62, UR14, R28 ;  /* 0x0000000e3e3c7c2b */ /* 0x000fc8000800001c */
[----:B------:R-:W-:-:S04]  /*7850*/  DFMA R26, R28, R64, R26 ;  /* 0x000000401c1a722b */ /* 0x000fc8000000001a */
[----:B------:R-:W-:Y:S01]  /*7860*/  DFMA R24, R62, -UR14, R60 ;  /* 0x8000000e3e187c2b */ /* 0x000fe2000800003c */
[----:B------:R-:W-:Y:S01]  /*7870*/  UMOV UR14, 0x3b39803f ;  /* 0x3b39803f000e7882 */ /* 0x000fe20000000000 */
[----:B------:R-:W-:-:S06]  /*7880*/  UMOV UR15, 0x3c7abc9e ;  /* 0x3c7abc9e000f7882 */ /* 0x000fcc0000000000 */
[----:B------:R-:W-:-:S08]  /*7890*/  DADD R24, -R28, R24 ;  /* 0x000000001c187229 */ /* 0x000fd00000000118 */
[----:B------:R-:W-:-:S08]  /*78a0*/  DADD R24, R26, -R24 ;  /* 0x000000001a187229 */ /* 0x000fd00000000818 */
[----:B------:R-:W-:-:S08]  /*78b0*/  DFMA R24, R62, UR14, R24 ;  /* 0x0000000e3e187c2b */ /* 0x000fd00008000018 */
[----:B------:R-:W-:Y:S01]  /*78c0*/  DADD R60, R60, R24 ;  /* 0x000000003c3c7229 */ /* 0x000fe20000000018 */
[----:B------:R-:W-:Y:S10]  /*78d0*/  BRA `(.L_x_60) ;  /* 0x00000000000c7947 */ /* 0x000ff40003800000 */
.L_x_59:
[----:B------:R-:W-:Y:S02]  /*78e0*/  IMAD.MOV.U32 R60, RZ, RZ, 0x0 ;  /* 0x00000000ff3c7424 */ /* 0x000fe400078e00ff */
[----:B------:R-:W-:-:S06]  /*78f0*/  IMAD.MOV.U32 R61, RZ, RZ, 0x7ff00000 ;  /* 0x7ff00000ff3d7424 */ /* 0x000fcc00078e00ff */
[----:B------:R-:W-:-:S11]  /*7900*/  DFMA R60, R30, R60, +INF ;  /* 0x7ff000001e3c742b */ /* 0x000fd6000000003c */
.L_x_60:
[----:B------:R-:W0:Y:S01]  /*7910*/  MUFU.RCP64H R25, R31 ;  /* 0x0000001f00197308 */ /* 0x000e220000001800 */
[----:B------:R-:W-:Y:S01]  /*7920*/  IMAD.MOV.U32 R24, RZ, RZ, RZ ;  /* 0x000000ffff187224 */ /* 0x000fe200078e00ff */
[----:B------:R-:W-:Y:S01]  /*7930*/  UMOV UR14, 0x34783f9 ;  /* 0x034783f9000e7882 */ /* 0x000fe20000000000 */
[----:B------:R-:W-:Y:S01]  /*7940*/  UMOV UR15, 0x3f5ac321 ;  /* 0x3f5ac321000f7882 */ /* 0x000fe20000000000 */
[----:B------:R-:W-:Y:S01]  /*7950*/  VIADD R61, R61, 0xfff00000 ;  /* 0xfff000003d3d7836 */ /* 0x000fe20000000000 */
[C---:B------:R-:W-:Y:S02]  /*7960*/  DSETP.NEU.AND P0, PT, R30.reuse, +INF , PT ;  /* 0x7ff000001e00742a */ /* 0x040fe40003f0d000 */
[----:B0-----:R-:W-:-:S08]  /*7970*/  DFMA R28, -R30, R24, 1 ;  /* 0x3ff000001e1c742b */ /* 0x001fd00000000118 */
[----:B------:R-:W-:-:S08]  /*7980*/  DFMA R28, R28, R28, R28 ;  /* 0x0000001c1c1c722b */ /* 0x000fd0000000001c */
[----:B------:R-:W-:Y:S01]  /*7990*/  DFMA R28, R24, R28, R24 ;  /* 0x0000001c181c722b */ /* 0x000fe20000000018 */
[----:B------:R-:W-:Y:S02]  /*79a0*/  IMAD.MOV.U32 R24, RZ, RZ, -0x6d8c7041 ;  /* 0x92738fbfff187424 */ /* 0x000fe400078e00ff */
[----:B------:R-:W-:-:S05]  /*79b0*/  IMAD.MOV.U32 R25, RZ, RZ, 0x3f4b68b9 ;  /* 0x3f4b68b9ff197424 */ /* 0x000fca00078e00ff */
[----:B------:R-:W-:-:S08]  /*79c0*/  DMUL R26, R28, R28 ;  /* 0x0000001c1c1a7228 */ /* 0x000fd00000000000 */
[----:B------:R-:W-:Y:S01]  /*79d0*/  DFMA R24, R26, -UR14, R24 ;  /* 0x8000000e1a187c2b */ /* 0x000fe20008000018 */
[----:B------:R-:W-:Y:S01]  /*79e0*/  UMOV UR14, 0x1e4f7b8c ;  /* 0x1e4f7b8c000e7882 */ /* 0x000fe20000000000 */
[----:B------:R-:W-:-:S06]  /*79f0*/  UMOV UR15, 0x3f4380d0 ;  /* 0x3f4380d0000f7882 */ /* 0x000fcc0000000000 */
[----:B------:R-:W-:Y:S01]  /*7a00*/  DFMA R24, R26, R24, -UR14 ;  /* 0x8000000e1a187e2b */ /* 0x000fe20008000018 */
[----:B------:R-:W-:Y:S01]  /*7a10*/  UMOV UR14, 0xa29f7264 ;  /* 0xa29f7264000e7882 */ /* 0x000fe20000000000 */
[----:B------:R-:W-:-:S06]  /*7a20*/  UMOV UR15, 0x3f4a019f ;  /* 0x3f4a019f000f7882 */ /* 0x000fcc0000000000 */
[----:B------:R-:W-:Y:S01]  /*7a30*/  DFMA R24, R26, R24, UR14 ;  /* 0x0000000e1a187e2b */ /* 0x000fe20008000018 */
[----:B------:R-:W-:Y:S01]  /*7a40*/  UMOV UR14, 0x16b2acec ;  /* 0x16b2acec000e7882 */ /* 0x000fe20000000000 */
[----:B------:R-:W-:-:S06]  /*7a50*/  UMOV UR15, 0x3f66c16c ;  /* 0x3f66c16c000f7882 */ /* 0x000fcc0000000000 */
[----:B------:R-:W-:Y:S01]  /*7a60*/  DFMA R24, R26, R24, -UR14 ;  /* 0x8000000e1a187e2b */ /* 0x000fe20008000018 */
[----:B------:R-:W-:Y:S01]  /*7a70*/  UMOV UR14, 0x55555545 ;  /* 0x55555545000e7882 */ /* 0x000fe20000000000 */
[----:B------:R-:W-:-:S06]  /*7a80*/  UMOV UR15, 0x3fb55555 ;  /* 0x3fb55555000f7882 */ /* 0x000fcc0000000000 */
[----:B------:R-:W-:Y:S01]  /*7a90*/  DFMA R24, R26, R24, UR14 ;  /* 0x0000000e1a187e2b */ /* 0x000fe20008000018 */
[----:B------:R-:W-:Y:S01]  /*7aa0*/  UMOV UR14, 0xc864beae ;  /* 0xc864beae000e7882 */ /* 0x000fe20000000000 */
[----:B------:R-:W-:Y:S01]  /*7ab0*/  UMOV UR15, 0x3fed67f1 ;  /* 0x3fed67f1000f7882 */ /* 0x000fe20000000000 */
[----:B------:R-:W-:-:S05]  /*7ac0*/  DADD R26, R30, -0.5 ;  /* 0xbfe000001e1a7429 */ /* 0x000fca0000000000 */
[----:B------:R-:W-:-:S03]  /*7ad0*/  DFMA R24, R28, R24, UR14 ;  /* 0x0000000e1c187e2b */ /* 0x000fc60008000018 */
[----:B------:R-:W-:-:S05]  /*7ae0*/  DFMA R28, R60, R26, -R30 ;  /* 0x0000001a3c1c722b */ /* 0x000fca000000081e */
[----:B------:R-:W-:-:S08]  /*7af0*/  DFMA R24, R60, R26, R24 ;  /* 0x0000001a3c18722b */ /* 0x000fd00000000018 */
[----:B------:R-:W-:-:S10]  /*7b00*/  DADD R24, R24, R28 ;  /* 0x0000000018187229 */ /* 0x000fd4000000001c */
[----:B------:R-:W-:Y:S02]  /*7b10*/  FSEL R30, R24, RZ, P0 ;  /* 0x000000ff181e7208 */ /* 0x000fe40000000000 */
[----:B------:R-:W-:Y:S01]  /*7b20*/  FSEL R31, R25, +QNAN , P0 ;  /* 0x7ff00000191f7808 */ /* 0x000fe20000000000 */
[----:B------:R-:W-:Y:S06]  /*7b30*/  BRA `(.L_x_61) ;  /* 0x0000001400287947 */ /* 0x000fec0003800000 */
.L_x_58:
[----:B------:R-:W-:Y:S01]  /*7b40*/  DADD R30, R30, -3 ;  /* 0xc00800001e1e7429 */ /* 0x000fe20000000000 */
[----:B------:R-:W-:Y:S01]  /*7b50*/  UMOV UR14, 0xbe189fe ;  /* 0x0be189fe000e7882 */ /* 0x000fe20000000000 */
[----:B------:R-:W-:Y:S01]  /*7b60*/  UMOV UR15, 0x408ff62e ;  /* 0x408ff62e000f7882 */ /* 0x000fe20000000000 */
[----:B------:R-:W-:Y:S02]  /*7b70*/  IMAD.MOV.U32 R26, RZ, RZ, 0x30207ef3 ;  /* 0x30207ef3ff1a7424 */ /* 0x000fe400078e00ff */
[----:B------:R-:W-:Y:S02]  /*7b80*/  IMAD.MOV.U32 R27, RZ, RZ, 0x41122b77 ;  /* 0x41122b77ff1b7424 */ /* 0x000fe400078e00ff */
[----:B------:R-:W-:Y:S01]  /*7b90*/  IMAD.MOV.U32 R60, RZ, RZ, 0x1 ;  /* 0x00000001ff3c7424 */ /* 0x000fe200078e00ff */
[----:B------:R-:W-:Y:S01]  /*7ba0*/  DADD R28, R30, -UR14 ;  /* 0x8000000e1e1c7e29 */ /* 0x000fe20008000000 */
[----:B------:R-:W-:Y:S01]  /*7bb0*/  UMOV UR14, 0xce10c93f ;  /* 0xce10c93f000e7882 */ /* 0x000fe20000000000 */
[----:B------:R-:W-:-:S06]  /*7bc0*/  UMOV UR15, 0x410074fa ;  /* 0x410074fa000f7882 */ /* 0x000fcc0000000000 */
[----:B------:R-:W-:Y:S01]  /*7bd0*/  DFMA R28, R30, R28, -UR14 ;  /* 0x8000000e1e1c7e2b */ /* 0x000fe2000800001c */
        /* <DEDUP_REMOVED lines=14> */
[C---:B------:R-:W-:Y:S01]  /*7cc0*/  DFMA R28, R30.reuse, R28, -UR14 ;  /* 0x8000000e1e1c7e2b */ /* 0x040fe2000800001c */
[----:B------:R-:W-:Y:S01]  /*7cd0*/  UMOV UR14, 0xbb18fb05 ;  /* 0xbb18fb05000e7882 */ /* 0x000fe20000000000 */
[----:B------:R-:W-:Y:S02]  /*7ce0*/  UMOV UR15, 0x40af7040 ;  /* 0x40af7040000f7882 */ /* 0x000fe40000000000 */
[----:B------:R-:W-:Y:S01]  /*7cf0*/  DFMA R26, R30, -UR14, -R26 ;  /* 0x8000000e1e1a7c2b */ /* 0x000fe2000800081a */
[----:B------:R-:W-:Y:S01]  /*7d00*/  UMOV UR14, 0xb81de7d0 ;  /* 0xb81de7d0000e7882 */ /* 0x000fe20000000000 */
[----:B------:R-:W0:Y:S01]  /*7d10*/  MUFU.RCP64H R61, R29 ;  /* 0x0000001d003d7308 */ /* 0x000e220000001800 */
[----:B------:R-:W-:-:S05]  /*7d20*/  UMOV UR15, 0x41585a0d ;  /* 0x41585a0d000f7882 */ /* 0x000fca0000000000 */
[----:B------:R-:W-:Y:S01]  /*7d30*/  DFMA R26, R30, R26, -UR14 ;  /* 0x8000000e1e1a7e2b */ /* 0x000fe2000800001a */
[----:B------:R-:W-:Y:S01]  /*7d40*/  UMOV UR14, 0x8ba94677 ;  /* 0x8ba94677000e7882 */ /* 0x000fe20000000000 */
[----:B------:R-:W-:-:S06]  /*7d50*/  UMOV UR15, 0x418a992b ;  /* 0x418a992b000f7882 */ /* 0x000fcc0000000000 */
[----:B------:R-:W-:Y:S01]  /*7d60*/  DFMA R26, R30, R26, -UR14 ;  /* 0x8000000e1e1a7e2b */ /* 0x000fe2000800001a */
[----:B------:R-:W-:Y:S01]  /*7d70*/  UMOV UR14, 0x6957cc20 ;  /* 0x6957cc20000e7882 */ /* 0x000fe20000000000 */
[----:B------:R-:W-:Y:S01]  /*7d80*/  UMOV UR15, 0x41aac5cb ;  /* 0x41aac5cb000f7882 */ /* 0x000fe20000000000 */
[----:B0-----:R-:W-:-:S05]  /*7d90*/  DFMA R24, -R28, R60, 1 ;  /* 0x3ff000001c18742b */ /* 0x001fca000000013c */
[----:B------:R-:W-:Y:S01]  /*7da0*/  DFMA R26, R30, R26, -UR14 ;  /* 0x8000000e1e1a7e2b */ /* 0x000fe2000800001a */
[----:B------:R-:W-:Y:S01]  /*7db0*/  UMOV UR14, 0x308774be ;  /* 0x308774be000e7882 */ /* 0x000fe20000000000 */
[----:B------:R-:W-:Y:S01]  /*7dc0*/  UMOV UR15, 0x41bc0e2b ;  /* 0x41bc0e2b000f7882 */ /* 0x000fe20000000000 */
[----:B------:R-:W-:-:S05]  /*7dd0*/  DFMA R24, R24, R24, R24 ;  /* 0x000000181818722b */ /* 0x000fca0000000018 */
[----:B------:R-:W-:Y:S01]  /*7de0*/  DFMA R26, R30, R26, -UR14 ;  /* 0x8000000e1e1a7e2b */ /* 0x000fe2000800001a */
[----:B------:R-:W-:Y:S01]  /*7df0*/  UMOV UR14, 0xdcae7f67 ;  /* 0xdcae7f67000e7882 */ /* 0x000fe20000000000 */
[----:B------:R-:W-:Y:S01]  /*7e00*/  UMOV UR15, 0x41c6ba13 ;  /* 0x41c6ba13000f7882 */ /* 0x000fe20000000000 */
[----:B------:R-:W-:-:S05]  /*7e10*/  DFMA R24, R60, R24, R60 ;  /* 0x000000183c18722b */ /* 0x000fca000000003c */
[----:B------:R-:W-:Y:S01]  /*7e20*/  DFMA R26, R30, R26, -UR14 ;  /* 0x8000000e1e1a7e2b */ /* 0x000fe2000800001a */
[----:B------:R-:W-:Y:S01]  /*7e30*/  UMOV UR14, 0x9c3d120c ;  /* 0x9c3d120c000e7882 */ /* 0x000fe20000000000 */
[----:B------:R-:W-:Y:S01]  /*7e40*/  UMOV UR15, 0x41ccf33b ;  /* 0x41ccf33b000f7882 */ /* 0x000fe20000000000 */
[----:B------:R-:W-:-:S05]  /*7e50*/  DFMA R62, -R28, R24, 1 ;  /* 0x3ff000001c3e742b */ /* 0x000fca0000000118 */
[----:B------:R-:W-:-:S03]  /*7e60*/  DFMA R60, R30, R26, -UR14 ;  /* 0x8000000e1e3c7e2b */ /* 0x000fc6000800001a */
[----:B------:R-:W-:-:S07]  /*7e70*/  DFMA R62, R24, R62, R24 ;  /* 0x0000003e183e722b */ /* 0x000fce0000000018 */
[----:B------:R-:W-:Y:S01]  /*7e80*/  FSETP.GEU.AND P0, PT, |R61|, 6.5827683646048100446e-37, PT ;  /* 0x036000003d00780b */ /* 0x000fe20003f0e200 */
[----:B------:R-:W-:-:S08]  /*7e90*/  DMUL R26, R60, R62 ;  /* 0x0000003e3c1a7228 */ /* 0x000fd00000000000 */
[----:B------:R-:W-:-:S08]  /*7ea0*/  DFMA R24, -R28, R26, R60 ;  /* 0x0000001a1c18722b */ /* 0x000fd0000000013c */
[----:B------:R-:W-:-:S10]  /*7eb0*/  DFMA R26, R62, R24, R26 ;  /* 0x000000183e1a722b */ /* 0x000fd4000000001a */
[----:B------:R-:W-:-:S05]  /*7ec0*/  FFMA R24, RZ, R29, R27 ;  /* 0x0000001dff187223 */ /* 0x000fca000000001b */
[----:B------:R-:W-:-:S13]  /*7ed0*/  FSETP.GT.AND P1, PT, |R24|, 1.469367938527859385e-39, PT ;  /* 0x001000001800780b */ /* 0x000fda0003f24200 */
[----:B------:R-:W-:Y:S05]  /*7ee0*/  @P1 BRA P0, `(.L_x_62) ;  /* 0x0000000000201947 */ /* 0x000fea0000000000 */
[----:B------:R-:W-:Y:S01]  /*7ef0*/  IMAD.MOV.U32 R24, RZ, RZ, R28 ;  /* 0x000000ffff187224 */ /* 0x000fe200078e001c */
[----:B------:R-:W-:Y:S01]  /*7f00*/  MOV R25, 0x7f50 ;  /* 0x00007f5000197802 */ /* 0x000fe20000000f00 */
[----:B------:R-:W-:Y:S02]  /*7f10*/  IMAD.MOV.U32 R27, RZ, RZ, R60 ;  /* 0x000000ffff1b7224 */ /* 0x000fe400078e003c */
[----:B------:R-:W-:Y:S02]  /*7f20*/  IMAD.MOV.U32 R26, RZ, RZ, R61 ;  /* 0x000000ffff1a7224 */ /* 0x000fe400078e003d */
[----:B------:R-:W-:-:S07]  /*7f30*/  IMAD.MOV.U32 R28, RZ, RZ, R29 ;  /* 0x000000ffff1c7224 */ /* 0x000fce00078e001d */
[----:B------:R-:W-:Y:S05]  /*7f40*/  CALL.REL.NOINC `($__internal_0_$__cuda_sm20_div_rn_f64_full) ;  /* 0xffffffe400007944 */ /* 0x000fea0003c3ffff */
[----:B------:R-:W-:Y:S02]  /*7f50*/  IMAD.MOV.U32 R26, RZ, RZ, R28 ;  /* 0x000000ffff1a7224 */ /* 0x000fe400078e001c */
[----:B------:R-:W-:-:S07]  /*7f60*/  IMAD.MOV.U32 R27, RZ, RZ, R29 ;  /* 0x000000ffff1b7224 */ /* 0x000fce00078e001d */
.L_x_62:
[----:B------:R-:W-:Y:S01]  /*7f70*/  DADD R30, R30, R26 ;  /* 0x000000001e1e7229 */ /* 0x000fe2000000001a */
[----:B------:R-:W-:Y:S10]  /*7f80*/  BRA `(.L_x_61) ;  /* 0x0000001000147947 */ /* 0x000ff40003800000 */
.L_x_57:
[----:B------:R-:W-:-:S13]  /*7f90*/  ISETP.GE.AND P0, PT, R31, 0x3ff80000, PT ;  /* 0x3ff800001f00780c */ /* 0x000fda0003f06270 */
[----:B------:R-:W-:Y:S05]  /*7fa0*/  @!P0 BRA `(.L_x_63) ;  /* 0x0000000000f88947 */ /* 0x000fea0003800000 */
[----:B------:R-:W-:Y:S01]  /*7fb0*/  DADD R30, R30, -2 ;  /* 0xc00000001e1e7429 */ /* 0x000fe20000000000 */
[----:B------:R-:W-:Y:S01]  /*7fc0*/  IMAD.MOV.U32 R24, RZ, RZ, -0x2873f11e ;  /* 0xd78c0ee2ff187424 */ /* 0x000fe200078e00ff */
[----:B------:R-:W-:Y:S01]  /*7fd0*/  UMOV UR14, 0x124338b3 ;  /* 0x124338b3000e7882 */ /* 0x000fe20000000000 */
[----:B------:R-:W-:Y:S01]  /*7fe0*/  IMAD.MOV.U32 R25, RZ, RZ, 0x3e71fa71 ;  /* 0x3e71fa71ff197424 */ /* 0x000fe200078e00ff */
[----:B------:R-:W-:-:S05]  /*7ff0*/  UMOV UR15, 0x3e452636 ;  /* 0x3e452636000f7882 */ /* 0x000fca0000000000 */
[----:B------:R-:W-:Y:S01]  /*8000*/  DFMA R24, R30, UR14, -R24 ;  /* 0x0000000e1e187c2b */ /* 0x000fe20008000818 */
        /* <DEDUP_REMOVED lines=53> */
[----:B------:R-:W-:-:S08]  /*8360*/  DFMA R24, R30, R24, UR14 ;  /* 0x0000000e1e187e2b */ /* 0x000fd00008000018 */
[----:B------:R-:W-:Y:S01]  /*8370*/  DMUL R30, R30, R24 ;  /* 0x000000181e1e7228 */ /* 0x000fe20000000000 */
[----:B------:R-:W-:Y:S10]  /*8380*/  BRA `(.L_x_61) ;  /* 0x0000000c00147947 */ /* 0x000ff40003800000 */
.L_x_63:
[----:B------:R-:W-:-:S13]  /*8390*/  ISETP.GE.AND P0, PT, R31, 0x3fe66666, PT ;  /* 0x3fe666661f00780c */ /* 0x000fda0003f06270 */
[----:B------:R-:W-:Y:S05]  /*83a0*/  @!P0 BRA `(.L_x_64) ;  /* 0x0000000400108947 */ /* 0x000fea0003800000 */
[----:B------:R-:W-:Y:S01]  /*83b0*/  DADD R30, -R30, 1 ;  /* 0x3ff000001e1e7429 */ /* 0x000fe20000000100 */
[----:B------:R-:W-:Y:S01]  /*83c0*/  IMAD.MOV.U32 R24, RZ, RZ, 0x4359eb88 ;  /* 0x4359eb88ff187424 */ /* 0x000fe200078e00ff */
[----:B------:R-:W-:Y:S01]  /*83d0*/  UMOV UR14, 0x2a4c4310 ;  /* 0x2a4c4310000e7882 */ /* 0x000fe20000000000 */
[----:B------:R-:W-:Y:S01]  /*83e0*/  IMAD.MOV.U32 R25, RZ, RZ, 0x3fa3eb50 ;  /* 0x3fa3eb50ff197424 */ /* 0x000fe200078e00ff */
[----:B------:R-:W-:-:S05]  /*83f0*/  UMOV UR15, 0x3f881f6d ;  /* 0x3f881f6d000f7882 */ /* 0x000fca0000000000 */
        /* <DEDUP_REMOVED lines=63> */
.L_x_64:
[----:B------:R-:W-:Y:S01]  /*87f0*/  IMAD.MOV.U32 R24, RZ, RZ, -0x14f9da18 ;  /* 0xeb0625e8ff187424 */ /* 0x000fe200078e00ff */
[----:B------:R-:W-:Y:S01]  /*8800*/  UMOV UR14, 0x8bfe6590 ;  /* 0x8bfe6590000e7882 */ /* 0x000fe20000000000 */
[----:B------:R-:W-:Y:S01]  /*8810*/  IMAD.MOV.U32 R25, RZ, RZ, 0x3ea7b77c ;  /* 0x3ea7b77cff197424 */ /* 0x000fe200078e00ff */
[----:B------:R-:W-:Y:S01]  /*8820*/  UMOV UR15, 0x3e784498 ;  /* 0x3e784498000f7882 */ /* 0x000fe20000000000 */
[----:B------:R-:W-:-:S04]  /*8830*/  IMAD.MOV.U32 R26, RZ, RZ, -0x3ff ;  /* 0xfffffc01ff1a7424 */ /* 0x000fc800078e00ff */
[----:B------:R-:W-:Y:S01]  /*8840*/  DFMA R24, R30, -UR14, R24 ;  /* 0x8000000e1e187c2b */ /* 0x000fe20008000018 */
        /* <DEDUP_REMOVED lines=35> */
[----:B------:R-:W-:-:S08]  /*8a80*/  DFMA R24, R30, R24, UR14 ;  /* 0x0000000e1e187e2b */ /* 0x000fd00008000018 */
[----:B------:R-:W-:-:S08]  /*8a90*/  DMUL R24, R30, R24 ;  /* 0x000000181e187228 */ /* 0x000fd00000000000 */
[----:B------:R-:W-:-:S10]  /*8aa0*/  DFMA R30, R30, R24, R30 ;  /* 0x000000181e1e722b */ /* 0x000fd4000000001e */
[----:B------:R-:W-:Y:S01]  /*8ab0*/  ISETP.GT.AND P0, PT, R31, 0xfffff, PT ;  /* 0x000fffff1f00780c */ /* 0x000fe20003f04270 */
[----:B------:R-:W-:Y:S02]  /*8ac0*/  IMAD.MOV.U32 R28, RZ, RZ, R30 ;  /* 0x000000ffff1c7224 */ /* 0x000fe400078e001e */
[--C-:B------:R-:W-:Y:S02]  /*8ad0*/  IMAD.MOV.U32 R29, RZ, RZ, R31.reuse ;  /* 0x000000ffff1d7224 */ /* 0x100fe400078e001f */
[----:B------:R-:W-:-:S08]  /*8ae0*/  IMAD.MOV.U32 R24, RZ, RZ, R31 ;  /* 0x000000ffff187224 */ /* 0x000fd000078e001f */
[----:B------:R-:W-:Y:S01]  /*8af0*/  @!P0 DMUL R28, R28, 1.80143985094819840000e+16 ;  /* 0x435000001c1c8828 */ /* 0x000fe20000000000 */
[----:B------:R-:W-:-:S09]  /*8b00*/  @!P0 IMAD.MOV.U32 R26, RZ, RZ, -0x435 ;  /* 0xfffffbcbff1a8424 */ /* 0x000fd200078e00ff */
[----:B------:R-:W-:-:S04]  /*8b10*/  @!P0 IMAD.MOV.U32 R24, RZ, RZ, R29 ;  /* 0x000000ffff188224 */ /* 0x000fc800078e001d */
[----:B------:R-:W-:-:S05]  /*8b20*/  VIADD R25, R24, 0xffffffff ;  /* 0xffffffff18197836 */ /* 0x000fca0000000000 */
[----:B------:R-:W-:Y:S01]  /*8b30*/  ISETP.GT.U32.AND P1, PT, R25, 0x7feffffe, PT ;  /* 0x7feffffe1900780c */ /* 0x000fe20003f24070 */
[----:B------:R-:W-:Y:S02]  /*8b40*/  IMAD.MOV.U32 R25, RZ, RZ, R30 ;  /* 0x000000ffff197224 */ /* 0x000fe400078e001e */
[----:B------:R-:W-:-:S10]  /*8b50*/  @!P0 IMAD.MOV.U32 R25, RZ, RZ, R28 ;  /* 0x000000ffff198224 */ /* 0x000fd400078e001c */
[----:B------:R-:W-:Y:S05]  /*8b60*/  @P1 BRA `(.L_x_65) ;  /* 0x0000000400001947 */ /* 0x000fea0003800000 */
[C---:B------:R-:W-:Y:S01]  /*8b70*/  LOP3.LUT R27, R24.reuse, 0xfffff, RZ, 0xc0, !PT ;  /* 0x000fffff181b7812 */ /* 0x040fe200078ec0ff */
[----:B------:R-:W-:Y:S01]  /*8b80*/  IMAD.MOV.U32 R66, RZ, RZ, R25 ;  /* 0x000000ffff427224 */ /* 0x000fe200078e0019 */
[----:B------:R-:W-:Y:S01]  /*8b90*/  UMOV UR14, 0x3ae80f1e ;  /* 0x3ae80f1e000e7882 */ /* 0x000fe20000000000 */
[----:B------:R-:W-:Y:S01]  /*8ba0*/  IMAD.MOV.U32 R28, RZ, RZ, RZ ;  /* 0x000000ffff1c7224 */ /* 0x000fe200078e00ff */
[----:B------:R-:W-:Y:S01]  /*8bb0*/  LOP3.LUT R27, R27, 0x3ff00000, RZ, 0xfc, !PT ;  /* 0x3ff000001b1b7812 */ /* 0x000fe200078efcff */
[----:B------:R-:W-:Y:S01]  /*8bc0*/  UMOV UR15, 0x3eb1380b ;  /* 0x3eb1380b000f7882 */ /* 0x000fe20000000000 */
[----:B------:R-:W-:Y:S02]  /*8bd0*/  LEA.HI R24, R24, R26, RZ, 0xc ;  /* 0x0000001a18187211 */ /* 0x000fe400078f60ff */
[----:B------:R-:W-:Y:S01]  /*8be0*/  ISETP.GE.U32.AND P0, PT, R27, 0x3ff6a09f, PT ;  /* 0x3ff6a09f1b00780c */ /* 0x000fe20003f06070 */
[----:B------:R-:W-:-:S12]  /*8bf0*/  IMAD.MOV.U32 R67, RZ, RZ, R27 ;  /* 0x000000ffff437224 */ /* 0x000fd800078e001b */
[----:B------:R-:W-:Y:S02]  /*8c00*/  @P0 VIADD R25, R67, 0xfff00000 ;  /* 0xfff0000043190836 */ /* 0x000fe40000000000 */
[----:B------:R-:W-:Y:S02]  /*8c10*/  @P0 VIADD R24, R24, 0x1 ;  /* 0x0000000118180836 */ /* 0x000fe40000000000 */
[----:B------:R-:W-:Y:S02]  /*8c20*/  @P0 IMAD.MOV.U32 R67, RZ, RZ, R25 ;  /* 0x000000ffff430224 */ /* 0x000fe400078e0019 */
[----:B------:R-:W-:Y:S01]  /*8c30*/  IMAD.MOV.U32 R25, RZ, RZ, 0x43300000 ;  /* 0x43300000ff197424 */ /* 0x000fe200078e00ff */
[----:B------:R-:W-:-:S03]  /*8c40*/  LOP3.LUT R24, R24, 0x80000000, RZ, 0x3c, !PT ;  /* 0x8000000018187812 */ /* 0x000fc600078e3cff */
        /* <DEDUP_REMOVED lines=50> */
.L_x_65:
[----:B------:R-:W-:Y:S01]  /*8f70*/  IMAD.MOV.U32 R24, RZ, RZ, 0x0 ;  /* 0x00000000ff187424 */ /* 0x000fe200078e00ff */
[----:B------:R-:W-:Y:S01]  /*8f80*/  LOP3.LUT P0, RZ, R29, 0x7fffffff, RZ, 0xc0, !PT ;  /* 0x7fffffff1dff7812 */ /* 0x000fe2000780c0ff */
[----:B------:R-:W-:-:S06]  /*8f90*/  IMAD.MOV.U32 R25, RZ, RZ, 0x7ff00000 ;  /* 0x7ff00000ff197424 */ /* 0x000fcc00078e00ff */
[----:B------:R-:W-:-:S10]  /*8fa0*/  DFMA R24, R28, R24, +INF ;  /* 0x7ff000001c18742b */ /* 0x000fd40000000018 */
[----:B------:R-:W-:Y:S02]  /*8fb0*/  FSEL R26, R24, RZ, P0 ;  /* 0x000000ff181a7208 */ /* 0x000fe40000000000 */
[----:B------:R-:W-:-:S07]  /*8fc0*/  FSEL R27, R25, -QNAN , P0 ;  /* 0xfff00000191b7808 */ /* 0x000fce0000000000 */
.L_x_66:
[----:B------:R-:W-:-:S11]  /*8fd0*/  DADD R30, -RZ, -R26 ;  /* 0x00000000ff1e7229 */ /* 0x000fd6000000091a */
.L_x_61:
[----:B------:R-:W-:Y:S02]  /*8fe0*/  IMAD.MOV.U32 R33, RZ, RZ, 0x0 ;  /* 0x00000000ff217424 */ /* 0x000fe400078e00ff */
[----:B------:R-:W-:Y:S02]  /*8ff0*/  IMAD.MOV.U32 R24, RZ, RZ, R30 ;  /* 0x000000ffff187224 */ /* 0x000fe400078e001e */
[----:B------:R-:W-:Y:S01]  /*9000*/  IMAD.MOV.U32 R25, RZ, RZ, R31 ;  /* 0x000000ffff197224 */ /* 0x000fe200078e001f */
[----:B------:R-:W-:Y:S06]  /*9010*/  RET.REL.NODEC R32 `(wigner_d_ms_sum) ;  /* 0xffffff6c20f87950 */ /* 0x000fec0003c3ffff */
        .type           $wigner_d_ms_sum$__internal_trig_reduction_slowpathd,@function
        .size           $wigner_d_ms_sum$__internal_trig_reduction_slowpathd,(.L_x_78 - $wigner_d_ms_sum$__internal_trig_reduction_slowpathd)
$wigner_d_ms_sum$__internal_trig_reduction_slowpathd:
[----:B------:R-:W-:Y:S01]  /*9020*/  SHF.R.U32.HI R11, RZ, 0x14, R10 ;  /* 0x00000014ff0b7819 */ /* 0x000fe2000001160a */
[----:B------:R-:W-:Y:S02]  /*9030*/  IMAD.MOV.U32 R4, RZ, RZ, R0 ;  /* 0x000000ffff047224 */ /* 0x000fe400078e0000 */
[----:B------:R-:W-:Y:S01]  /*9040*/  IMAD.MOV.U32 R5, RZ, RZ, R10 ;  /* 0x000000ffff057224 */ /* 0x000fe200078e000a */
[----:B------:R-:W-:Y:S01]  /*9050*/  LOP3.LUT R2, R11, 0x7ff, RZ, 0xc0, !PT ;  /* 0x000007ff0b027812 */ /* 0x000fe200078ec0ff */
[----:B------:R-:W-:-:S03]  /*9060*/  IMAD.MOV.U32 R0, RZ, RZ, RZ ;  /* 0x000000ffff007224 */ /* 0x000fc600078e00ff */
[----:B------:R-:W-:-:S13]  /*9070*/  ISETP.NE.AND P0, PT, R2, 0x7ff, PT ;  /* 0x000007ff0200780c */ /* 0x000fda0003f05270 */
[----:B------:R-:W-:Y:S05]  /*9080*/  @!P0 BRA `(.L_x_67) ;  /* 0x0000000800448947 */ /* 0x000fea0003800000 */
[----:B------:R-:W-:Y:S01]  /*9090*/  VIADD R0, R2, 0xfffffc00 ;  /* 0xfffffc0002007836 */ /* 0x000fe20000000000 */
[----:B------:R-:W-:Y:S01]  /*90a0*/  BSSY.RECONVERGENT B2, `(.L_x_68) ;  /* 0x000002e000027945 */ /* 0x000fe20003800200 */
[----:B------:R-:W-:-:S03]  /*90b0*/  CS2R R18, SRZ ;  /* 0x0000000000127805 */ /* 0x000fc6000001ff00 */
[----:B------:R-:W-:Y:S02]  /*90c0*/  SHF.R.U32.HI R15, RZ, 0x6, R0 ;  /* 0x00000006ff0f7819 */ /* 0x000fe40000011600 */
[----:B------:R-:W-:Y:S02]  /*90d0*/  ISETP.GE.U32.AND P0, PT, R0, 0x80, PT ;  /* 0x000000800000780c */ /* 0x000fe40003f06070 */
[C---:B------:R-:W-:Y:S02]  /*90e0*/  IADD3 R0, PT, PT, -R15.reuse, 0x13, RZ ;  /* 0x000000130f007810 */ /* 0x040fe40007ffe1ff */
[----:B------:R-:W-:Y:S02]  /*90f0*/  IADD3 R2, PT, PT, -R15, 0xf, RZ ;  /* 0x0000000f0f027810 */ /* 0x000fe40007ffe1ff */
[----:B------:R-:W-:-:S04]  /*9100*/  SEL R12, R0, 0x12, P0 ;  /* 0x00000012000c7807 */ /* 0x000fc80000000000 */
[----:B------:R-:W-:-:S13]  /*9110*/  ISETP.GE.AND P0, PT, R2, R12, PT ;  /* 0x0000000c0200720c */ /* 0x000fda0003f06270 */
[----:B------:R-:W-:Y:S05]  /*9120*/  @P0 BRA `(.L_x_69) ;  /* 0x0000000000940947 */ /* 0x000fea0003800000 */
[----:B------:R-:W0:Y:S01]  /*9130*/  LDC.64 R22, c[0x0][0x358] ;  /* 0x0000d600ff167b82 */ /* 0x000e220000000a00 */
[C---:B------:R-:W-:Y:S01]  /*9140*/  SHF.L.U64.HI R3, R4.reuse, 0xb, R5 ;  /* 0x0000000b04037819 */ /* 0x040fe20000010205 */
[----:B------:R-:W-:Y:S01]  /*9150*/  BSSY.RECONVERGENT B3, `(.L_x_70) ;  /* 0x0000021000037945 */ /* 0x000fe20003800200 */
[----:B------:R-:W-:Y:S01]  /*9160*/  IMAD.SHL.U32 R13, R4, 0x800, RZ ;  /* 0x00000800040d7824 */ /* 0x000fe200078e00ff */
[----:B------:R-:W-:Y:S01]  /*9170*/  IADD3 R0, PT, PT, RZ, -R15, -R12 ;  /* 0x8000000fff007210 */ /* 0x000fe20007ffe80c */
[----:B------:R-:W-:Y:S01]  /*9180*/  IMAD.MOV.U32 R7, RZ, RZ, R2 ;  /* 0x000000ffff077224 */ /* 0x000fe200078e0002 */
[----:B------:R-:W-:Y:S01]  /*9190*/  CS2R R18, SRZ ;  /* 0x0000000000127805 */ /* 0x000fe2000001ff00 */
[----:B------:R-:W-:Y:S01]  /*91a0*/  IMAD.MOV.U32 R6, RZ, RZ, RZ ;  /* 0x000000ffff067224 */ /* 0x000fe200078e00ff */
[----:B------:R-:W-:-:S07]  /*91b0*/  LOP3.LUT R21, R3, 0x80000000, RZ, 0xfc, !PT ;  /* 0x8000000003157812 */ /* 0x000fce00078efcff */
.L_x_71:
[----:B------:R-:W1:Y:S01]  /*91c0*/  LDC.64 R2, c[0x4][RZ] ;  /* 0x01000000ff027b82 */ /* 0x000e620000000a00 */
[----:B0-----:R-:W-:Y:S02]  /*91d0*/  R2UR UR4, R22 ;  /* 0x00000000160472ca */ /* 0x001fe400000e0000 */
[----:B------:R-:W-:Y:S01]  /*91e0*/  R2UR UR5, R23 ;  /* 0x00000000170572ca */ /* 0x000fe200000e0000 */
[----:B-1----:R-:W-:-:S12]  /*91f0*/  IMAD.WIDE R2, R7, 0x8, R2 ;  /* 0x0000000807027825 */ /* 0x002fd800078e0202 */
[----:B------:R-:W2:Y:S01]  /*9200*/  LDG.E.64.CONSTANT R2, desc[UR4][R2.64] ;  /* 0x0000000402027981 */ /* 0x000ea2000c1e9b00 */
[----:B------:R-:W-:Y:S02]  /*9210*/  VIADD R0, R0, 0x1 ;  /* 0x0000000100007836 */ /* 0x000fe40000000000 */
[----:B------:R-:W-:Y:S02]  /*9220*/  VIADD R7, R7, 0x1 ;  /* 0x0000000107077836 */ /* 0x000fe40000000000 */
[----:B--2---:R-:W-:-:S04]  /*9230*/  IMAD.WIDE.U32 R4, P2, R2, R13, R18 ;  /* 0x0000000d02047225 */ /* 0x004fc80007840012 */
[----:B------:R-:W-:Y:S02]  /*9240*/  IMAD R9, R2, R21, RZ ;  /* 0x0000001502097224 */ /* 0x000fe400078e02ff */
[CC--:B------:R-:W-:Y:S02]  /*9250*/  IMAD R14, R3.reuse, R13.reuse, RZ ;  /* 0x0000000d030e7224 */ /* 0x0c0fe400078e02ff */
[----:B------:R-:W-:Y:S01]  /*9260*/  IMAD.HI.U32 R19, R3, R13, RZ ;  /* 0x0000000d03137227 */ /* 0x000fe200078e00ff */
[----:B------:R-:W-:-:S03]  /*9270*/  IADD3 R5, P0, PT, R9, R5, RZ ;  /* 0x0000000509057210 */ /* 0x000fc60007f1e0ff */
[----:B------:R-:W-:Y:S01]  /*9280*/  IMAD R9, R6, 0x8, R1 ;  /* 0x0000000806097824 */ /* 0x000fe200078e0201 */
[----:B------:R-:W-:Y:S01]  /*9290*/  IADD3 R5, P1, PT, R14, R5, RZ ;  /* 0x000000050e057210 */ /* 0x000fe20007f3e0ff */
[----:B------:R-:W-:-:S04]  /*92a0*/  IMAD.HI.U32 R14, R2, R21, RZ ;  /* 0x00000015020e7227 */ /* 0x000fc800078e00ff */
[----:B------:R-:W-:Y:S01]  /*92b0*/  IMAD.X R2, RZ, RZ, R14, P2 ;  /* 0x000000ffff027224 */ /* 0x000fe200010e060e */
[----:B------:R1:W-:Y:S01]  /*92c0*/  STL.64 [R9], R4 ;  /* 0x0000000409007387 */ /* 0x0003e20000100a00 */
[----:B------:R-:W-:-:S03]  /*92d0*/  IMAD.HI.U32 R14, R3, R21, RZ ;  /* 0x00000015030e7227 */ /* 0x000fc600078e00ff */
[----:B------:R-:W-:Y:S01]  /*92e0*/  IADD3.X R2, P0, PT, R19, R2, RZ, P0, !PT ;  /* 0x0000000213027210 */ /* 0x000fe2000071e4ff */
[----:B------:R-:W-:Y:S02]  /*92f0*/  IMAD R3, R3, R21, RZ ;  /* 0x0000001503037224 */ /* 0x000fe400078e02ff */
[----:B------:R-:W-:-:S03]  /*9300*/  VIADD R6, R6, 0x1 ;  /* 0x0000000106067836 */ /* 0x000fc60000000000 */
[----:B------:R-:W-:Y:S01]  /*9310*/  IADD3.X R18, P1, PT, R3, R2, RZ, P1, !PT ;  /* 0x0000000203127210 */ /* 0x000fe20000f3e4ff */
[----:B------:R-:W-:Y:S01]  /*9320*/  IMAD.X R2, RZ, RZ, R14, P0 ;  /* 0x000000ffff027224 */ /* 0x000fe200000e060e */
[----:B------:R-:W-:-:S03]  /*9330*/  ISETP.NE.AND P0, PT, R0, -0xf, PT ;  /* 0xfffffff10000780c */ /* 0x000fc60003f05270 */
[----:B------:R-:W-:-:S10]  /*9340*/  IMAD.X R19, RZ, RZ, R2, P1 ;  /* 0x000000ffff137224 */ /* 0x000fd400008e0602 */
[----:B-1----:R-:W-:Y:S05]  /*9350*/  @P0 BRA `(.L_x_71) ;  /* 0xfffffffc00980947 */ /* 0x002fea000383ffff */
[----:B------:R-:W-:Y:S05]  /*9360*/  BSYNC.RECONVERGENT B3 ;  /* 0x0000000000037941 */ /* 0x000fea0003800200 */
.L_x_70:
[----:B------:R-:W-:-:S07]  /*9370*/  IMAD.MOV.U32 R2, RZ, RZ, R12 ;  /* 0x000000ffff027224 */ /* 0x000fce00078e000c */
.L_x_69:
[----:B------:R-:W-:Y:S05]  /*9380*/  BSYNC.RECONVERGENT B2 ;  /* 0x0000000000027941 */ /* 0x000fea0003800200 */
.L_x_68:
[----:B------:R-:W-:Y:S01]  /*9390*/  LOP3.LUT P0, R23, R11, 0x3f, RZ, 0xc0, !PT ;  /* 0x0000003f0b177812 */ /* 0x000fe2000780c0ff */
[----:B------:R-:W-:-:S04]  /*93a0*/  IMAD.IADD R0, R15, 0x1, R2 ;  /* 0x000000010f007824 */ /* 0x000fc800078e0202 */
[----:B------:R-:W-:-:S05]  /*93b0*/  IMAD.U32 R21, R0, 0x8, R1 ;  /* 0x0000000800157824 */ /* 0x000fca00078e0001 */
[----:B------:R0:W-:Y:S04]  /*93c0*/  STL.64 [R21+-0x78], R18 ;  /* 0xffff881215007387 */ /* 0x0001e80000100a00 */
[----:B------:R-:W2:Y:S04]  /*93d0*/  @P0 LDL.64 R6, [R1+0x8] ;  /* 0x0000080001060983 */ /* 0x000ea80000100a00 */
[----:B------:R-:W3:Y:S04]  /*93e0*/  LDL.64 R14, [R1+0x10] ;  /* 0x00001000010e7983 */ /* 0x000ee80000100a00 */
[----:B------:R-:W4:Y:S01]  /*93f0*/  LDL.64 R2, [R1+0x18] ;  /* 0x0000180001027983 */ /* 0x000f220000100a00 */
[----:B------:R-:W-:Y:S01]  /*9400*/  @P0 LOP3.LUT R0, R23, 0x3f, RZ, 0x3c, !PT ;  /* 0x0000003f17000812 */ /* 0x000fe200078e3cff */
[----:B------:R-:W-:Y:S01]  /*9410*/  BSSY.RECONVERGENT B2, `(.L_x_72) ;  /* 0x0000034000027945 */ /* 0x000fe20003800200 */
[----:B--2---:R-:W-:-:S02]  /*9420*/  @P0 SHF.R.U64 R5, R6, 0x1, R7 ;  /* 0x0000000106050819 */ /* 0x004fc40000001207 */
[----:B------:R-:W-:Y:S02]  /*9430*/  @P0 SHF.R.U32.HI R7, RZ, 0x1, R7 ;  /* 0x00000001ff070819 */ /* 0x000fe40000011607 */
[--C-:B---3--:R-:W-:Y:S02]  /*9440*/  @P0 SHF.R.U32.HI R13, RZ, 0x1, R15.reuse ;  /* 0x00000001ff0d0819 */ /* 0x108fe4000001160f */
[C---:B------:R-:W-:Y:S02]  /*9450*/  @P0 SHF.R.U64 R11, R14.reuse, 0x1, R15 ;  /* 0x000000010e0b0819 */ /* 0x040fe4000000120f */
[CC--:B------:R-:W-:Y:S02]  /*9460*/  @P0 SHF.L.U32 R9, R14.reuse, R23.reuse, RZ ;  /* 0x000000170e090219 */ /* 0x0c0fe400000006ff */
[----:B------:R-:W-:Y:S02]  /*9470*/  @P0 SHF.R.U64 R4, R5, R0, R7 ;  /* 0x0000000005040219 */ /* 0x000fe40000001207 */
[----:B------:R-:W-:-:S02]  /*9480*/  @P0 SHF.L.U64.HI R6, R14, R23, R15 ;  /* 0x000000170e060219 */ /* 0x000fc4000001020f */
[-C--:B------:R-:W-:Y:S02]  /*9490*/  @P0 SHF.R.U32.HI R5, RZ, R0.reuse, R7 ;  /* 0x00000000ff050219 */ /* 0x080fe40000011607 */
[----:B----4-:R-:W-:Y:S02]  /*94a0*/  @P0 SHF.L.U32 R7, R2, R23, RZ ;  /* 0x0000001702070219 */ /* 0x010fe400000006ff */
[----:B------:R-:W-:Y:S02]  /*94b0*/  @P0 SHF.R.U64 R12, R11, R0, R13 ;  /* 0x000000000b0c0219 */ /* 0x000fe4000000120d */
[----:B------:R-:W-:Y:S02]  /*94c0*/  @P0 LOP3.LUT R14, R9, R4, RZ, 0xfc, !PT ;  /* 0x00000004090e0212 */ /* 0x000fe400078efcff */
[----:B------:R-:W-:Y:S02]  /*94d0*/  @P0 LOP3.LUT R15, R6, R5, RZ, 0xfc, !PT ;  /* 0x00000005060f0212 */ /* 0x000fe400078efcff */
[----:B------:R-:W-:-:S02]  /*94e0*/  @P0 SHF.L.U64.HI R5, R2, R23, R3 ;  /* 0x0000001702050219 */ /* 0x000fc40000010203 */
[----:B------:R-:W-:Y:S01]  /*94f0*/  @P0 LOP3.LUT R2, R7, R12, RZ, 0xfc, !PT ;  /* 0x0000000c07020212 */ /* 0x000fe200078efcff */
[C---:B------:R-:W-:Y:S01]  /*9500*/  IMAD.SHL.U32 R7, R14.reuse, 0x4, RZ ;  /* 0x000000040e077824 */ /* 0x040fe200078e00ff */
[----:B------:R-:W-:Y:S02]  /*9510*/  @P0 SHF.R.U32.HI R0, RZ, R0, R13 ;  /* 0x00000000ff000219 */ /* 0x000fe4000001160d */
[----:B------:R-:W-:Y:S02]  /*9520*/  SHF.L.U64.HI R13, R14, 0x2, R15 ;  /* 0x000000020e0d7819 */ /* 0x000fe4000001020f */
[----:B------:R-:W-:Y:S02]  /*9530*/  @P0 LOP3.LUT R3, R5, R0, RZ, 0xfc, !PT ;  /* 0x0000000005030212 */ /* 0x000fe400078efcff */
[----:B------:R-:W-:Y:S02]  /*9540*/  SHF.L.W.U32.HI R15, R15, 0x2, R2 ;  /* 0x000000020f0f7819 */ /* 0x000fe40000010e02 */
[----:B------:R-:W-:-:S02]  /*9550*/  IADD3 RZ, P0, PT, RZ, -R7, RZ ;  /* 0x80000007ffff7210 */ /* 0x000fc40007f1e0ff */
[----:B------:R-:W-:Y:S02]  /*9560*/  LOP3.LUT R4, RZ, R13, RZ, 0x33, !PT ;  /* 0x0000000dff047212 */ /* 0x000fe400078e33ff */
[----:B------:R-:W-:Y:S02]  /*9570*/  SHF.L.W.U32.HI R0, R2, 0x2, R3 ;  /* 0x0000000202007819 */ /* 0x000fe40000010e03 */
[----:B------:R-:W-:Y:S02]  /*9580*/  LOP3.LUT R2, RZ, R15, RZ, 0x33, !PT ;  /* 0x0000000fff027212 */ /* 0x000fe400078e33ff */
[----:B------:R-:W-:Y:S02]  /*9590*/  IADD3.X R4, P0, PT, RZ, R4, RZ, P0, !PT ;  /* 0x00000004ff047210 */ /* 0x000fe4000071e4ff */
[----:B------:R-:W-:Y:S02]  /*95a0*/  LOP3.LUT R5, RZ, R0, RZ, 0x33, !PT ;  /* 0x00000000ff057212 */ /* 0x000fe400078e33ff */
[----:B------:R-:W-:-:S02]  /*95b0*/  IADD3.X R2, P1, PT, RZ, R2, RZ, P0, !PT ;  /* 0x00000002ff027210 */ /* 0x000fc4000073e4ff */
[----:B------:R-:W-:-:S03]  /*95c0*/  ISETP.GT.U32.AND P2, PT, R15, -0x1, PT ;  /* 0xffffffff0f00780c */ /* 0x000fc60003f44070 */
[----:B------:R-:W-:Y:S01]  /*95d0*/  IMAD.X R5, RZ, RZ, R5, P1 ;  /* 0x000000ffff057224 */ /* 0x000fe200008e0605 */
[----:B------:R-:W-:-:S04]  /*95e0*/  ISETP.GT.AND.EX P0, PT, R0, -0x1, PT, P2 ;  /* 0xffffffff0000780c */ /* 0x000fc80003f04320 */
[----:B------:R-:W-:Y:S02]  /*95f0*/  SEL R11, R0, R5, P0 ;  /* 0x00000005000b7207 */ /* 0x000fe40000000000 */
[----:B------:R-:W-:Y:S02]  /*9600*/  SEL R9, R15, R2, P0 ;  /* 0x000000020f097207 */ /* 0x000fe40000000000 */
[----:B------:R-:W-:Y:S02]  /*9610*/  ISETP.NE.U32.AND P1, PT, R11, RZ, PT ;  /* 0x000000ff0b00720c */ /* 0x000fe40003f25070 */
[----:B------:R-:W-:Y:S02]  /*9620*/  SEL R4, R13, R4, P0 ;  /* 0x000000040d047207 */ /* 0x000fe40000000000 */
[----:B------:R-:W-:Y:S01]  /*9630*/  SEL R2, R9, R11, !P1 ;  /* 0x0000000b09027207 */ /* 0x000fe20004800000 */
[----:B------:R-:W-:-:S05]  /*9640*/  @!P0 IMAD.MOV R7, RZ, RZ, -R7 ;  /* 0x000000ffff078224 */ /* 0x000fca00078e0a07 */
[----:B------:R-:W1:Y:S02]  /*9650*/  FLO.U32 R2, R2 ;  /* 0x0000000200027300 */ /* 0x000e6400000e0000 */
[C---:B-1----:R-:W-:Y:S02]  /*9660*/  IADD3 R5, PT, PT, -R2.reuse, 0x1f, RZ ;  /* 0x0000001f02057810 */ /* 0x042fe40007ffe1ff */
[----:B------:R-:W-:-:S03]  /*9670*/  IADD3 R6, PT, PT, -R2, 0x3f, RZ ;  /* 0x0000003f02067810 */ /* 0x000fc60007ffe1ff */
[----:B------:R-:W-:-:S05]  /*9680*/  @P1 IMAD.MOV R6, RZ, RZ, R5 ;  /* 0x000000ffff061224 */ /* 0x000fca00078e0205 */
[----:B------:R-:W-:-:S13]  /*9690*/  ISETP.NE.AND P1, PT, R6, RZ, PT ;  /* 0x000000ff0600720c */ /* 0x000fda0003f25270 */
[----:B0-----:R-:W-:Y:S05]  /*96a0*/  @!P1 BRA `(.L_x_73) ;  /* 0x0000000000289947 */ /* 0x001fea0003800000 */
[--C-:B------:R-:W-:Y:S02]  /*96b0*/  SHF.R.U64 R5, R7, 0x1, R4.reuse ;  /* 0x0000000107057819 */ /* 0x100fe40000001204 */
[C---:B------:R-:W-:Y:S02]  /*96c0*/  LOP3.LUT R2, R6.reuse, 0x3f, RZ, 0xc0, !PT ;  /* 0x0000003f06027812 */ /* 0x040fe400078ec0ff */
[----:B------:R-:W-:Y:S02]  /*96d0*/  SHF.R.U32.HI R7, RZ, 0x1, R4 ;  /* 0x00000001ff077819 */ /* 0x000fe40000011604 */
[----:B------:R-:W-:Y:S02]  /*96e0*/  LOP3.LUT R4, R6, 0x3f, RZ, 0xc, !PT ;  /* 0x0000003f06047812 */ /* 0x000fe400078e0cff */
[CC--:B------:R-:W-:Y:S02]  /*96f0*/  SHF.L.U64.HI R11, R9.reuse, R2.reuse, R11 ;  /* 0x00000002090b7219 */ /* 0x0c0fe4000001020b */
[----:B------:R-:W-:-:S02]  /*9700*/  SHF.L.U32 R9, R9, R2, RZ ;  /* 0x0000000209097219 */ /* 0x000fc400000006ff */
[-CC-:B------:R-:W-:Y:S02]  /*9710*/  SHF.R.U64 R2, R5, R4.reuse, R7.reuse ;  /* 0x0000000405027219 */ /* 0x180fe40000001207 */
[----:B------:R-:W-:Y:S02]  /*9720*/  SHF.R.U32.HI R4, RZ, R4, R7 ;  /* 0x00000004ff047219 */ /* 0x000fe40000011607 */
[----:B------:R-:W-:Y:S02]  /*9730*/  LOP3.LUT R9, R9, R2, RZ, 0xfc, !PT ;  /* 0x0000000209097212 */ /* 0x000fe400078efcff */
[----:B------:R-:W-:-:S07]  /*9740*/  LOP3.LUT R11, R11, R4, RZ, 0xfc, !PT ;  /* 0x000000040b0b7212 */ /* 0x000fce00078efcff */
.L_x_73:
[----:B------:R-:W-:Y:S05]  /*9750*/  BSYNC.RECONVERGENT B2 ;  /* 0x0000000000027941 */ /* 0x000fea0003800200 */
.L_x_72:
[----:B------:R-:W-:-:S04]  /*9760*/  IMAD.WIDE.U32 R12, R9, 0x2168c235, RZ ;  /* 0x2168c235090c7825 */ /* 0x000fc800078e00ff */
[----:B------:R-:W-:Y:S01]  /*9770*/  IMAD.MOV.U32 R4, RZ, RZ, R13 ;  /* 0x000000ffff047224 */ /* 0x000fe200078e000d */
[----:B------:R-:W-:Y:S01]  /*9780*/  IADD3 RZ, P1, PT, R12, R12, RZ ;  /* 0x0000000c0cff7210 */ /* 0x000fe20007f3e0ff */
[----:B------:R-:W-:Y:S02]  /*9790*/  IMAD.MOV.U32 R5, RZ, RZ, RZ ;  /* 0x000000ffff057224 */ /* 0x000fe400078e00ff */
[----:B------:R-:W-:-:S04]  /*97a0*/  IMAD.HI.U32 R2, R11, -0x36f0255e, RZ ;  /* 0xc90fdaa20b027827 */ /* 0x000fc800078e00ff */
[----:B------:R-:W-:-:S04]  /*97b0*/  IMAD.WIDE.U32 R4, R9, -0x36f0255e, R4 ;  /* 0xc90fdaa209047825 */ /* 0x000fc800078e0004 */
[----:B------:R-:W-:-:S04]  /*97c0*/  IMAD.WIDE.U32 R4, P2, R11, 0x2168c235, R4 ;  /* 0x2168c2350b047825 */ /* 0x000fc80007840004 */
[----:B------:R-:W-:Y:S01]  /*97d0*/  IMAD R11, R11, -0x36f0255e, RZ ;  /* 0xc90fdaa20b0b7824 */ /* 0x000fe200078e02ff */
[----:B------:R-:W-:Y:S01]  /*97e0*/  IADD3.X RZ, P1, PT, R4, R4, RZ, P1, !PT ;  /* 0x0000000404ff7210 */ /* 0x000fe20000f3e4ff */
[----:B------:R-:W-:-:S03]  /*97f0*/  IMAD.X R2, RZ, RZ, R2, P2 ;  /* 0x000000ffff027224 */ /* 0x000fc600010e0602 */
[----:B------:R-:W-:-:S04]  /*9800*/  IADD3 R5, P2, PT, R11, R5, RZ ;  /* 0x000000050b057210 */ /* 0x000fc80007f5e0ff */
[C---:B------:R-:W-:Y:S01]  /*9810*/  ISETP.GT.U32.AND P3, PT, R5.reuse, RZ, PT ;  /* 0x000000ff0500720c */ /* 0x040fe20003f64070 */
[----:B------:R-:W-:Y:S01]  /*9820*/  IMAD.X R2, RZ, RZ, R2, P2 ;  /* 0x000000ffff027224 */ /* 0x000fe200010e0602 */
[----:B------:R-:W-:-:S04]  /*9830*/  IADD3.X R4, P2, PT, R5, R5, RZ, P1, !PT ;  /* 0x0000000505047210 */ /* 0x000fc80000f5e4ff */
[C---:B------:R-:W-:Y:S01]  /*9840*/  ISETP.GT.AND.EX P1, PT, R2.reuse, RZ, PT, P3 ;  /* 0x000000ff0200720c */ /* 0x040fe20003f24330 */
[----:B------:R-:W-:-:S03]  /*9850*/  IMAD.X R7, R2, 0x1, R2, P2 ;  /* 0x0000000102077824 */ /* 0x000fc600010e0602 */
[----:B------:R-:W-:Y:S02]  /*9860*/  SEL R4, R4, R5, P1 ;  /* 0x0000000504047207 */ /* 0x000fe40000800000 */
[----:B------:R-:W-:Y:S02]  /*9870*/  SEL R5, R7, R2, P1 ;  /* 0x0000000207057207 */ /* 0x000fe40000800000 */
[----:B------:R-:W-:Y:S02]  /*9880*/  IADD3 R4, P2, PT, R4, 0x1, RZ ;  /* 0x0000000104047810 */ /* 0x000fe40007f5e0ff */
[----:B------:R-:W-:Y:S02]  /*9890*/  SEL R7, RZ, 0xffffffff, !P1 ;  /* 0xffffffffff077807 */ /* 0x000fe40004800000 */
[----:B------:R-:W-:Y:S01]  /*98a0*/  LOP3.LUT P1, R2, R10, 0x80000000, RZ, 0xc0, !PT ;  /* 0x800000000a027812 */ /* 0x000fe2000782c0ff */
[----:B------:R-:W-:Y:S02]  /*98b0*/  IMAD.X R5, RZ, RZ, R5, P2 ;  /* 0x000000ffff057224 */ /* 0x000fe400010e0605 */
[----:B------:R-:W-:Y:S01]  /*98c0*/  IMAD.IADD R6, R7, 0x1, -R6 ;  /* 0x0000000107067824 */ /* 0x000fe200078e0a06 */
[----:B------:R-:W-:-:S02]  /*98d0*/  SHF.R.U32.HI R7, RZ, 0x1e, R3 ;  /* 0x0000001eff077819 */ /* 0x000fc40000011603 */
[----:B------:R-:W-:Y:S01]  /*98e0*/  SHF.R.U64 R4, R4, 0xa, R5 ;  /* 0x0000000a04047819 */ /* 0x000fe20000001205 */
[----:B------:R-:W-:Y:S01]  /*98f0*/  IMAD.SHL.U32 R3, R6, 0x100000, RZ ;  /* 0x0010000006037824 */ /* 0x000fe200078e00ff */
[----:B------:R-:W-:Y:S02]  /*9900*/  LEA.HI R0, R0, R7, RZ, 0x1 ;  /* 0x0000000700007211 */ /* 0x000fe400078f08ff */
[----:B------:R-:W-:Y:S02]  /*9910*/  IADD3 R4, P2, PT, R4, 0x1, RZ ;  /* 0x0000000104047810 */ /* 0x000fe40007f5e0ff */
[----:B------:R-:W-:Y:S01]  /*9920*/  @!P0 LOP3.LUT R2, R2, 0x80000000, RZ, 0x3c, !PT ;  /* 0x8000000002028812 */ /* 0x000fe200078e3cff */
[----:B------:R-:W-:Y:S01]  /*9930*/  @P1 IMAD.MOV R0, RZ, RZ, -R0 ;  /* 0x000000ffff001224 */ /* 0x000fe200078e0a00 */
[----:B------:R-:W-:-:S04]  /*9940*/  LEA.HI.X R5, R5, RZ, RZ, 0x16, P2 ;  /* 0x000000ff05057211 */ /* 0x000fc800010fb4ff */
[--C-:B------:R-:W-:Y:S02]  /*9950*/  SHF.R.U64 R4, R4, 0x1, R5.reuse ;  /* 0x0000000104047819 */ /* 0x100fe40000001205 */
[----:B------:R-:W-:Y:S02]  /*9960*/  SHF.R.U32.HI R6, RZ, 0x1, R5 ;  /* 0x00000001ff067819 */ /* 0x000fe40000011605 */
[----:B------:R-:W-:-:S04]  /*9970*/  IADD3 R4, P2, P3, RZ, RZ, R4 ;  /* 0x000000ffff047210 */ /* 0x000fc80007b5e004 */
[----:B------:R-:W-:-:S04]  /*9980*/  IADD3.X R3, PT, PT, R3, 0x3fe00000, R6, P2, P3 ;  /* 0x3fe0000003037810 */ /* 0x000fc800017e6406 */
[----:B------:R-:W-:-:S07]  /*9990*/  LOP3.LUT R5, R3, R2, RZ, 0xfc, !PT ;  /* 0x0000000203057212 */ /* 0x000fce00078efcff */
.L_x_67:
[----:B------:R-:W-:-:S04]  /*99a0*/  IMAD.MOV.U32 R9, RZ, RZ, 0x0 ;  /* 0x00000000ff097424 */ /* 0x000fc800078e00ff */
[----:B------:R-:W-:Y:S05]  /*99b0*/  RET.REL.NODEC R8 `(wigner_d_ms_sum) ;  /* 0xffffff6408907950 */ /* 0x000fea0003c3ffff */
.L_x_74:
[----:B------:R-:W-:-:S00]  /*99c0*/  BRA `(.L_x_74) ;  /* 0xfffffffc00fc7947 */ /* 0x000fc0000383ffff */
[----:B------:R-:W-:-:S00]  /*99d0*/  NOP ;  /* 0x0000000000007918 */ /* 0x000fc00000000000 */
        /* <DEDUP_REMOVED lines=10> */
.L_x_78:


//--------------------- .nv.global.init           --------------------------
	.section	.nv.global.init,"aw",@progbits
	.align	16
.nv.global.init:
	.type		__cudart_sin_cos_coeffs,@object
	.size		__cudart_sin_cos_coeffs,(__cudart_i2opi_d - __cudart_sin_cos_coeffs)
__cudart_sin_cos_coeffs:
        /*0000*/ 	.byte	0x46, 0xd2, 0xb0, 0x2c, 0xf1, 0xe5, 0x5a, 0xbe, 0x92, 0xe3, 0xac, 0x69, 0xe3, 0x1d, 0xc7, 0x3e
        /*0010*/ 	.byte	0xa1, 0x62, 0xdb, 0x19, 0xa0, 0x01, 0x2a, 0xbf, 0x18, 0x08, 0x11, 0x11, 0x11, 0x11, 0x81, 0x3f
        /*0020*/ 	.byte	0x54, 0x55, 0x55, 0x55, 0x55, 0x55, 0xc5, 0xbf, 0x00, 0x00, 0x00, 0x00, 0x00, 0x00, 0x00, 0x00
        /*0030*/ 	.byte	0x00, 0x00, 0x00, 0x00, 0x00, 0x00, 0x00, 0x00, 0x64, 0x81, 0xfd, 0x20, 0x83, 0xff, 0xa8, 0xbd
        /*0040*/ 	.byte	0x28, 0x85, 0xef, 0xc1, 0xa7, 0xee, 0x21, 0x3e, 0xd9, 0xe6, 0x06, 0x8e, 0x4f, 0x7e, 0x92, 0xbe
        /*0050*/ 	.byte	0xe9, 0xbc, 0xdd, 0x19, 0xa0, 0x01, 0xfa, 0x3e, 0x47, 0x5d, 0xc1, 0x16, 0x6c, 0xc1, 0x56, 0xbf
        /*0060*/ 	.byte	0x51, 0x55, 0x55, 0x55, 0x55, 0x55, 0xa5, 0x3f, 0x00, 0x00, 0x00, 0x00, 0x00, 0x00, 0xe0, 0xbf
        /*0070*/ 	.byte	0x00, 0x00, 0x00, 0x00, 0x00, 0x00, 0xf0, 0x3f, 0x00, 0x00, 0x00, 0x00, 0x00, 0x00, 0x00, 0x00
	.type		__cudart_i2opi_d,@object
	.size		__cudart_i2opi_d,(.L_0 - __cudart_i2opi_d)
__cudart_i2opi_d:
        /* <DEDUP_REMOVED lines=9> */
.L_0:


//--------------------- .nv.shared.reserved.0     --------------------------
	.section	.nv.shared.reserved.0,"aw",@nobits
	.weak		__nv_reservedSMEM_offset_0_alias
	.size		__nv_reservedSMEM_offset_0_alias, 0, 64
	.other		__nv_reservedSMEM_offset_0_alias,@"STO_CUDA_RESERVED_SHARED STV_DEFAULT"
__nv_reservedSMEM_offset_0_alias:
	.zero		0
	.zero		64


//--------------------- .nv.constant0.wigner_d_ms_sum --------------------------
	.section	.nv.constant0.wigner_d_ms_sum,"a",@progbits
	.sectionflags	@""
	.align	4
.nv.constant0.wigner_d_ms_sum:
	.zero		928


//--------------------- SYMBOLS --------------------------

	.type		.nv.reservedSmem.offset0,@object
	.size		.nv.reservedSmem.offset0,0x4
